//
// Generated by NVIDIA NVVM Compiler
//
// Compiler Build ID: CL-36424714
// Cuda compilation tools, release 13.0, V13.0.88
// Based on NVVM 20.0.0
//

.version 9.0
.target sm_100
.address_size 64

	// .globl	_Z34Day_24_2015_CUDA_findGroups_kerneliPhii
.const .align 4 .b8 day_24_2015_CUDA_input[128];

.visible .entry _Z34Day_24_2015_CUDA_findGroups_kerneliPhii(
	.param .u32 _Z34Day_24_2015_CUDA_findGroups_kerneliPhii_param_0,
	.param .u64 .ptr .align 1 _Z34Day_24_2015_CUDA_findGroups_kerneliPhii_param_1,
	.param .u32 _Z34Day_24_2015_CUDA_findGroups_kerneliPhii_param_2,
	.param .u32 _Z34Day_24_2015_CUDA_findGroups_kerneliPhii_param_3
)
{
	.reg .pred 	%p<18>;
	.reg .b16 	%rs<11>;
	.reg .b32 	%r<53>;
	.reg .b64 	%rd<17>;

	ld.param.u32 	%r26, [_Z34Day_24_2015_CUDA_findGroups_kerneliPhii_param_0];
	ld.param.u64 	%rd3, [_Z34Day_24_2015_CUDA_findGroups_kerneliPhii_param_1];
	ld.param.u32 	%r27, [_Z34Day_24_2015_CUDA_findGroups_kerneliPhii_param_2];
	ld.param.u32 	%r28, [_Z34Day_24_2015_CUDA_findGroups_kerneliPhii_param_3];
	cvta.to.global.u64 	%rd1, %rd3;
	mov.u32 	%r29, %ntid.x;
	mov.u32 	%r30, %ctaid.x;
	mov.u32 	%r31, %tid.x;
	mad.lo.s32 	%r32, %r29, %r30, %r31;
	mul.lo.s32 	%r1, %r32, %r26;
	setp.lt.s32 	%p1, %r26, 1;
	@%p1 bra 	$L__BB0_19;
	setp.lt.s32 	%p2, %r27, 1;
	@%p2 bra 	$L__BB0_8;
	mov.b32 	%r42, 0;
	mov.u64 	%rd13, day_24_2015_CUDA_input;
$L__BB0_3:
	add.s32 	%r3, %r42, %r1;
	mov.b32 	%r46, 0;
	mov.b16 	%rs9, 0;
	mov.u32 	%r43, %r27;
	mov.u32 	%r45, %r3;
$L__BB0_4:
	add.s32 	%r7, %r43, -1;
	and.b32  	%r40, %r45, 1;
	setp.eq.b32 	%p12, %r40, 1;
	not.pred 	%p13, %p12;
	@%p13 bra 	$L__BB0_6;
	add.s16 	%rs9, %rs9, 1;
	mul.wide.u32 	%rd12, %r7, 4;
	add.s64 	%rd14, %rd13, %rd12;
	ld.const.u32 	%r41, [%rd14];
	add.s32 	%r46, %r41, %r46;
	setp.gt.s32 	%p14, %r46, %r28;
	@%p14 bra 	$L__BB0_7;
$L__BB0_6:
	shr.s32 	%r45, %r45, 1;
	setp.gt.s32 	%p15, %r43, 1;
	mov.u32 	%r43, %r7;
	@%p15 bra 	$L__BB0_4;
$L__BB0_7:
	setp.eq.s32 	%p16, %r46, %r28;
	selp.b16 	%rs7, %rs9, -1, %p16;
	cvt.s64.s32 	%rd15, %r3;
	add.s64 	%rd16, %rd1, %rd15;
	st.global.u8 	[%rd16], %rs7;
	add.s32 	%r42, %r42, 1;
	setp.eq.s32 	%p17, %r42, %r26;
	@%p17 bra 	$L__BB0_19;
	bra.uni 	$L__BB0_3;
$L__BB0_8:
	setp.ne.s32 	%p3, %r28, 0;
	selp.s16 	%rs5, -1, 0, %p3;
	and.b32  	%r13, %r26, 7;
	setp.lt.u32 	%p4, %r26, 8;
	mov.b32 	%r51, 0;
	@%p4 bra 	$L__BB0_11;
	and.b32  	%r51, %r26, 2147483640;
	neg.s32 	%r49, %r51;
	add.s64 	%rd2, %rd1, 3;
	mov.u32 	%r48, %r1;
$L__BB0_10:
	.pragma "nounroll";
	cvt.s64.s32 	%rd4, %r48;
	add.s64 	%rd5, %rd2, %rd4;
	st.global.u8 	[%rd5+-3], %rs5;
	st.global.u8 	[%rd5+-2], %rs5;
	st.global.u8 	[%rd5+-1], %rs5;
	st.global.u8 	[%rd5], %rs5;
	st.global.u8 	[%rd5+1], %rs5;
	st.global.u8 	[%rd5+2], %rs5;
	st.global.u8 	[%rd5+3], %rs5;
	st.global.u8 	[%rd5+4], %rs5;
	add.s32 	%r49, %r49, 8;
	add.s32 	%r48, %r48, 8;
	setp.ne.s32 	%p5, %r49, 0;
	@%p5 bra 	$L__BB0_10;
$L__BB0_11:
	setp.eq.s32 	%p6, %r13, 0;
	@%p6 bra 	$L__BB0_19;
	and.b32  	%r21, %r26, 3;
	setp.lt.u32 	%p7, %r13, 4;
	@%p7 bra 	$L__BB0_14;
	add.s32 	%r34, %r51, %r1;
	cvt.s64.s32 	%rd6, %r34;
	add.s64 	%rd7, %rd1, %rd6;
	st.global.u8 	[%rd7], %rs5;
	st.global.u8 	[%rd7+1], %rs5;
	st.global.u8 	[%rd7+2], %rs5;
	st.global.u8 	[%rd7+3], %rs5;
	add.s32 	%r51, %r51, 4;
$L__BB0_14:
	setp.eq.s32 	%p8, %r21, 0;
	@%p8 bra 	$L__BB0_19;
	setp.eq.s32 	%p9, %r21, 1;
	@%p9 bra 	$L__BB0_17;
	add.s32 	%r35, %r51, %r1;
	cvt.s64.s32 	%rd8, %r35;
	add.s64 	%rd9, %rd1, %rd8;
	st.global.u8 	[%rd9], %rs5;
	st.global.u8 	[%rd9+1], %rs5;
	add.s32 	%r51, %r51, 2;
$L__BB0_17:
	and.b32  	%r36, %r26, 1;
	setp.eq.b32 	%p10, %r36, 1;
	not.pred 	%p11, %p10;
	@%p11 bra 	$L__BB0_19;
	add.s32 	%r37, %r51, %r1;
	cvt.s64.s32 	%rd10, %r37;
	add.s64 	%rd11, %rd1, %rd10;
	st.global.u8 	[%rd11], %rs5;
$L__BB0_19:
	ret;

}
	// .globl	_Z37Day_24_2015_CUDA_findGroupsMin_kerneliPhS_
.visible .entry _Z37Day_24_2015_CUDA_findGroupsMin_kerneliPhS_(
	.param .u32 _Z37Day_24_2015_CUDA_findGroupsMin_kerneliPhS__param_0,
	.param .u64 .ptr .align 1 _Z37Day_24_2015_CUDA_findGroupsMin_kerneliPhS__param_1,
	.param .u64 .ptr .align 1 _Z37Day_24_2015_CUDA_findGroupsMin_kerneliPhS__param_2
)
{
	.reg .pred 	%p<10>;
	.reg .b16 	%rs<85>;
	.reg .b32 	%r<37>;
	.reg .b64 	%rd<16>;

	ld.param.u32 	%r23, [_Z37Day_24_2015_CUDA_findGroupsMin_kerneliPhS__param_0];
	ld.param.u64 	%rd4, [_Z37Day_24_2015_CUDA_findGroupsMin_kerneliPhS__param_1];
	ld.param.u64 	%rd3, [_Z37Day_24_2015_CUDA_findGroupsMin_kerneliPhS__param_2];
	cvta.to.global.u64 	%rd1, %rd4;
	mov.u32 	%r24, %ntid.x;
	mov.u32 	%r25, %ctaid.x;
	mov.u32 	%r26, %tid.x;
	mad.lo.s32 	%r1, %r24, %r25, %r26;
	mul.lo.s32 	%r2, %r1, %r23;
	setp.lt.s32 	%p1, %r23, 1;
	mov.b16 	%rs84, 255;
	@%p1 bra 	$L__BB1_13;
	and.b32  	%r3, %r23, 15;
	setp.lt.u32 	%p2, %r23, 16;
	mov.b16 	%rs84, 255;
	mov.b32 	%r33, 0;
	@%p2 bra 	$L__BB1_4;
	and.b32  	%r33, %r23, 2147483632;
	neg.s32 	%r31, %r33;
	add.s64 	%rd2, %rd1, 7;
	mov.b16 	%rs84, 255;
	mov.u32 	%r30, %r2;
$L__BB1_3:
	.pragma "nounroll";
	cvt.s64.s32 	%rd5, %r30;
	add.s64 	%rd6, %rd2, %rd5;
	ld.global.u8 	%rs18, [%rd6+-7];
	and.b16  	%rs19, %rs84, 255;
	min.u16 	%rs20, %rs19, %rs18;
	ld.global.u8 	%rs21, [%rd6+-6];
	min.u16 	%rs22, %rs20, %rs21;
	ld.global.u8 	%rs23, [%rd6+-5];
	min.u16 	%rs24, %rs22, %rs23;
	ld.global.u8 	%rs25, [%rd6+-4];
	min.u16 	%rs26, %rs24, %rs25;
	ld.global.u8 	%rs27, [%rd6+-3];
	min.u16 	%rs28, %rs26, %rs27;
	ld.global.u8 	%rs29, [%rd6+-2];
	min.u16 	%rs30, %rs28, %rs29;
	ld.global.u8 	%rs31, [%rd6+-1];
	min.u16 	%rs32, %rs30, %rs31;
	ld.global.u8 	%rs33, [%rd6];
	min.u16 	%rs34, %rs32, %rs33;
	ld.global.u8 	%rs35, [%rd6+1];
	min.u16 	%rs36, %rs34, %rs35;
	ld.global.u8 	%rs37, [%rd6+2];
	min.u16 	%rs38, %rs36, %rs37;
	ld.global.u8 	%rs39, [%rd6+3];
	min.u16 	%rs40, %rs38, %rs39;
	ld.global.u8 	%rs41, [%rd6+4];
	min.u16 	%rs42, %rs40, %rs41;
	ld.global.u8 	%rs43, [%rd6+5];
	min.u16 	%rs44, %rs42, %rs43;
	ld.global.u8 	%rs45, [%rd6+6];
	min.u16 	%rs46, %rs44, %rs45;
	ld.global.u8 	%rs47, [%rd6+7];
	min.u16 	%rs48, %rs46, %rs47;
	ld.global.u8 	%rs49, [%rd6+8];
	min.u16 	%rs84, %rs48, %rs49;
	add.s32 	%r31, %r31, 16;
	add.s32 	%r30, %r30, 16;
	setp.ne.s32 	%p3, %r31, 0;
	@%p3 bra 	$L__BB1_3;
$L__BB1_4:
	setp.eq.s32 	%p4, %r3, 0;
	@%p4 bra 	$L__BB1_13;
	and.b32  	%r11, %r23, 7;
	setp.lt.u32 	%p5, %r3, 8;
	@%p5 bra 	$L__BB1_7;
	add.s32 	%r28, %r33, %r2;
	cvt.s64.s32 	%rd7, %r28;
	add.s64 	%rd8, %rd1, %rd7;
	ld.global.u8 	%rs51, [%rd8];
	min.u16 	%rs52, %rs84, %rs51;
	ld.global.u8 	%rs53, [%rd8+1];
	min.u16 	%rs54, %rs52, %rs53;
	ld.global.u8 	%rs55, [%rd8+2];
	min.u16 	%rs56, %rs54, %rs55;
	ld.global.u8 	%rs57, [%rd8+3];
	min.u16 	%rs58, %rs56, %rs57;
	ld.global.u8 	%rs59, [%rd8+4];
	min.u16 	%rs60, %rs58, %rs59;
	ld.global.u8 	%rs61, [%rd8+5];
	min.u16 	%rs62, %rs60, %rs61;
	ld.global.u8 	%rs63, [%rd8+6];
	min.u16 	%rs64, %rs62, %rs63;
	ld.global.u8 	%rs65, [%rd8+7];
	min.u16 	%rs84, %rs64, %rs65;
	add.s32 	%r33, %r33, 8;
$L__BB1_7:
	setp.eq.s32 	%p6, %r11, 0;
	@%p6 bra 	$L__BB1_13;
	and.b32  	%r14, %r23, 3;
	setp.lt.u32 	%p7, %r11, 4;
	@%p7 bra 	$L__BB1_10;
	add.s32 	%r29, %r33, %r2;
	cvt.s64.s32 	%rd9, %r29;
	add.s64 	%rd10, %rd1, %rd9;
	ld.global.u8 	%rs67, [%rd10];
	min.u16 	%rs68, %rs84, %rs67;
	ld.global.u8 	%rs69, [%rd10+1];
	min.u16 	%rs70, %rs68, %rs69;
	ld.global.u8 	%rs71, [%rd10+2];
	min.u16 	%rs72, %rs70, %rs71;
	ld.global.u8 	%rs73, [%rd10+3];
	min.u16 	%rs84, %rs72, %rs73;
	add.s32 	%r33, %r33, 4;
$L__BB1_10:
	setp.eq.s32 	%p8, %r14, 0;
	@%p8 bra 	$L__BB1_13;
	add.s32 	%r36, %r33, %r2;
	neg.s32 	%r35, %r14;
$L__BB1_12:
	.pragma "nounroll";
	cvt.s64.s32 	%rd11, %r36;
	add.s64 	%rd12, %rd1, %rd11;
	ld.global.u8 	%rs74, [%rd12];
	and.b16  	%rs75, %rs84, 255;
	min.u16 	%rs84, %rs75, %rs74;
	add.s32 	%r36, %r36, 1;
	add.s32 	%r35, %r35, 1;
	setp.ne.s32 	%p9, %r35, 0;
	@%p9 bra 	$L__BB1_12;
$L__BB1_13:
	cvta.to.global.u64 	%rd13, %rd3;
	cvt.s64.s32 	%rd14, %r1;
	add.s64 	%rd15, %rd13, %rd14;
	st.global.u8 	[%rd15], %rs84;
	ret;

}
	// .globl	_Z33Day_24_2015_CUDA_findQEMin_kerneliPhPxih
.visible .entry _Z33Day_24_2015_CUDA_findQEMin_kerneliPhPxih(
	.param .u32 _Z33Day_24_2015_CUDA_findQEMin_kerneliPhPxih_param_0,
	.param .u64 .ptr .align 1 _Z33Day_24_2015_CUDA_findQEMin_kerneliPhPxih_param_1,
	.param .u64 .ptr .align 1 _Z33Day_24_2015_CUDA_findQEMin_kerneliPhPxih_param_2,
	.param .u32 _Z33Day_24_2015_CUDA_findQEMin_kerneliPhPxih_param_3,
	.param .u8 _Z33Day_24_2015_CUDA_findQEMin_kerneliPhPxih_param_4
)
{
	.reg .pred 	%p<40>;
	.reg .b16 	%rs<16>;
	.reg .b32 	%r<91>;
	.reg .b64 	%rd<162>;

	ld.param.u32 	%r38, [_Z33Day_24_2015_CUDA_findQEMin_kerneliPhPxih_param_0];
	ld.param.u64 	%rd51, [_Z33Day_24_2015_CUDA_findQEMin_kerneliPhPxih_param_1];
	ld.param.u64 	%rd49, [_Z33Day_24_2015_CUDA_findQEMin_kerneliPhPxih_param_2];
	ld.param.u32 	%r39, [_Z33Day_24_2015_CUDA_findQEMin_kerneliPhPxih_param_3];
	ld.param.u8 	%rs1, [_Z33Day_24_2015_CUDA_findQEMin_kerneliPhPxih_param_4];
	cvta.to.global.u64 	%rd1, %rd51;
	mov.u32 	%r40, %ntid.x;
	mov.u32 	%r41, %ctaid.x;
	mov.u32 	%r42, %tid.x;
	mad.lo.s32 	%r1, %r40, %r41, %r42;
	mul.lo.s32 	%r2, %r1, %r38;
	setp.lt.s32 	%p1, %r38, 1;
	mov.b64 	%rd161, 9223372036854775807;
	@%p1 bra 	$L__BB2_53;
	setp.lt.s32 	%p2, %r39, 1;
	@%p2 bra 	$L__BB2_47;
	and.b32  	%r3, %r39, 7;
	add.s32 	%r4, %r3, -1;
	and.b32  	%r5, %r39, 3;
	and.b32  	%r6, %r39, 1;
	add.s32 	%r7, %r39, -4;
	and.b32  	%r49, %r39, 2147483640;
	neg.s32 	%r8, %r49;
	mov.b64 	%rd161, 9223372036854775807;
	mov.b32 	%r77, 0;
$L__BB2_3:
	add.s32 	%r82, %r77, %r2;
	cvt.s64.s32 	%rd63, %r82;
	add.s64 	%rd64, %rd1, %rd63;
	ld.global.u8 	%rs15, [%rd64];
	setp.eq.s16 	%p12, %rs15, %rs1;
	@%p12 bra 	$L__BB2_45;
$L__BB2_4:
	add.s32 	%r77, %r77, 1;
	setp.eq.s32 	%p39, %r77, %r38;
	@%p39 bra 	$L__BB2_53;
	bra.uni 	$L__BB2_3;
$L__BB2_5:
	.pragma "nounroll";
	and.b32  	%r50, %r82, 1;
	setp.eq.b32 	%p14, %r50, 1;
	not.pred 	%p15, %p14;
	@%p15 bra 	$L__BB2_7;
	add.s32 	%r51, %r79, 3;
	mul.wide.u32 	%rd68, %r51, 4;
	mov.u64 	%rd69, day_24_2015_CUDA_input;
	add.s64 	%rd70, %rd69, %rd68;
	ld.const.s32 	%rd71, [%rd70];
	mul.lo.s64 	%rd156, %rd156, %rd71;
$L__BB2_7:
	and.b32  	%r52, %r82, 2;
	setp.eq.s32 	%p16, %r52, 0;
	@%p16 bra 	$L__BB2_9;
	add.s32 	%r53, %r79, 2;
	mul.wide.u32 	%rd72, %r53, 4;
	mov.u64 	%rd73, day_24_2015_CUDA_input;
	add.s64 	%rd74, %rd73, %rd72;
	ld.const.s32 	%rd75, [%rd74];
	mul.lo.s64 	%rd156, %rd156, %rd75;
$L__BB2_9:
	and.b32  	%r54, %r82, 4;
	setp.eq.s32 	%p17, %r54, 0;
	@%p17 bra 	$L__BB2_11;
	add.s32 	%r55, %r79, 1;
	mul.wide.u32 	%rd76, %r55, 4;
	mov.u64 	%rd77, day_24_2015_CUDA_input;
	add.s64 	%rd78, %rd77, %rd76;
	ld.const.s32 	%rd79, [%rd78];
	mul.lo.s64 	%rd156, %rd156, %rd79;
$L__BB2_11:
	and.b32  	%r56, %r82, 8;
	setp.eq.s32 	%p18, %r56, 0;
	@%p18 bra 	$L__BB2_13;
	mul.wide.u32 	%rd80, %r79, 4;
	mov.u64 	%rd81, day_24_2015_CUDA_input;
	add.s64 	%rd82, %rd81, %rd80;
	ld.const.s32 	%rd83, [%rd82];
	mul.lo.s64 	%rd156, %rd156, %rd83;
$L__BB2_13:
	and.b32  	%r57, %r82, 16;
	setp.eq.s32 	%p19, %r57, 0;
	@%p19 bra 	$L__BB2_15;
	add.s32 	%r58, %r79, -1;
	mul.wide.u32 	%rd84, %r58, 4;
	mov.u64 	%rd85, day_24_2015_CUDA_input;
	add.s64 	%rd86, %rd85, %rd84;
	ld.const.s32 	%rd87, [%rd86];
	mul.lo.s64 	%rd156, %rd156, %rd87;
$L__BB2_15:
	and.b32  	%r59, %r82, 32;
	setp.eq.s32 	%p20, %r59, 0;
	@%p20 bra 	$L__BB2_17;
	add.s32 	%r60, %r79, -2;
	mul.wide.u32 	%rd88, %r60, 4;
	mov.u64 	%rd89, day_24_2015_CUDA_input;
	add.s64 	%rd90, %rd89, %rd88;
	ld.const.s32 	%rd91, [%rd90];
	mul.lo.s64 	%rd156, %rd156, %rd91;
$L__BB2_17:
	and.b32  	%r61, %r82, 64;
	setp.eq.s32 	%p21, %r61, 0;
	@%p21 bra 	$L__BB2_19;
	add.s32 	%r62, %r79, -3;
	mul.wide.u32 	%rd92, %r62, 4;
	mov.u64 	%rd93, day_24_2015_CUDA_input;
	add.s64 	%rd94, %rd93, %rd92;
	ld.const.s32 	%rd95, [%rd94];
	mul.lo.s64 	%rd156, %rd156, %rd95;
$L__BB2_19:
	and.b32  	%r63, %r82, 128;
	setp.eq.s32 	%p22, %r63, 0;
	@%p22 bra 	$L__BB2_21;
	add.s32 	%r64, %r79, -4;
	mul.wide.u32 	%rd96, %r64, 4;
	mov.u64 	%rd97, day_24_2015_CUDA_input;
	add.s64 	%rd98, %rd97, %rd96;
	ld.const.s32 	%rd99, [%rd98];
	mul.lo.s64 	%rd156, %rd156, %rd99;
$L__BB2_21:
	shr.s32 	%r82, %r82, 8;
	add.s32 	%r79, %r79, -8;
	add.s32 	%r78, %r78, 8;
	setp.eq.s32 	%p23, %r78, 0;
	@%p23 bra 	$L__BB2_22;
	bra.uni 	$L__BB2_5;
$L__BB2_22:
	add.s32 	%r83, %r79, 4;
$L__BB2_23:
	setp.eq.s32 	%p24, %r3, 0;
	@%p24 bra 	$L__BB2_44;
	setp.lt.u32 	%p25, %r4, 3;
	@%p25 bra 	$L__BB2_34;
	and.b32  	%r65, %r82, 1;
	setp.eq.b32 	%p26, %r65, 1;
	not.pred 	%p27, %p26;
	@%p27 bra 	$L__BB2_27;
	add.s32 	%r66, %r83, -1;
	mul.wide.u32 	%rd101, %r66, 4;
	mov.u64 	%rd102, day_24_2015_CUDA_input;
	add.s64 	%rd103, %rd102, %rd101;
	ld.const.s32 	%rd104, [%rd103];
	mul.lo.s64 	%rd156, %rd156, %rd104;
$L__BB2_27:
	and.b32  	%r67, %r82, 2;
	setp.eq.s32 	%p28, %r67, 0;
	@%p28 bra 	$L__BB2_29;
	add.s32 	%r68, %r83, -2;
	mul.wide.u32 	%rd105, %r68, 4;
	mov.u64 	%rd106, day_24_2015_CUDA_input;
	add.s64 	%rd107, %rd106, %rd105;
	ld.const.s32 	%rd108, [%rd107];
	mul.lo.s64 	%rd156, %rd156, %rd108;
$L__BB2_29:
	and.b32  	%r69, %r82, 4;
	setp.eq.s32 	%p29, %r69, 0;
	@%p29 bra 	$L__BB2_31;
	add.s32 	%r70, %r83, -3;
	mul.wide.u32 	%rd109, %r70, 4;
	mov.u64 	%rd110, day_24_2015_CUDA_input;
	add.s64 	%rd111, %rd110, %rd109;
	ld.const.s32 	%rd112, [%rd111];
	mul.lo.s64 	%rd156, %rd156, %rd112;
$L__BB2_31:
	add.s32 	%r83, %r83, -4;
	and.b32  	%r71, %r82, 8;
	setp.eq.s32 	%p30, %r71, 0;
	@%p30 bra 	$L__BB2_33;
	mul.wide.u32 	%rd113, %r83, 4;
	mov.u64 	%rd114, day_24_2015_CUDA_input;
	add.s64 	%rd115, %rd114, %rd113;
	ld.const.s32 	%rd116, [%rd115];
	mul.lo.s64 	%rd156, %rd156, %rd116;
$L__BB2_33:
	shr.s32 	%r82, %r82, 4;
$L__BB2_34:
	setp.eq.s32 	%p31, %r5, 0;
	@%p31 bra 	$L__BB2_44;
	setp.eq.s32 	%p32, %r5, 1;
	@%p32 bra 	$L__BB2_41;
	and.b32  	%r72, %r82, 1;
	setp.eq.b32 	%p33, %r72, 1;
	not.pred 	%p34, %p33;
	@%p34 bra 	$L__BB2_38;
	add.s32 	%r73, %r83, -1;
	mul.wide.u32 	%rd118, %r73, 4;
	mov.u64 	%rd119, day_24_2015_CUDA_input;
	add.s64 	%rd120, %rd119, %rd118;
	ld.const.s32 	%rd121, [%rd120];
	mul.lo.s64 	%rd156, %rd156, %rd121;
$L__BB2_38:
	add.s32 	%r83, %r83, -2;
	and.b32  	%r74, %r82, 2;
	setp.eq.s32 	%p35, %r74, 0;
	@%p35 bra 	$L__BB2_40;
	mul.wide.u32 	%rd122, %r83, 4;
	mov.u64 	%rd123, day_24_2015_CUDA_input;
	add.s64 	%rd124, %rd123, %rd122;
	ld.const.s32 	%rd125, [%rd124];
	mul.lo.s64 	%rd156, %rd156, %rd125;
$L__BB2_40:
	shr.s32 	%r82, %r82, 2;
$L__BB2_41:
	setp.eq.s32 	%p36, %r6, 0;
	@%p36 bra 	$L__BB2_44;
	and.b32  	%r75, %r82, 1;
	setp.eq.b32 	%p37, %r75, 1;
	not.pred 	%p38, %p37;
	@%p38 bra 	$L__BB2_44;
	add.s32 	%r76, %r83, -1;
	mul.wide.u32 	%rd126, %r76, 4;
	mov.u64 	%rd127, day_24_2015_CUDA_input;
	add.s64 	%rd128, %rd127, %rd126;
	ld.const.s32 	%rd129, [%rd128];
	mul.lo.s64 	%rd156, %rd156, %rd129;
$L__BB2_44:
	min.s64 	%rd161, %rd161, %rd156;
	bra.uni 	$L__BB2_4;
$L__BB2_45:
	setp.lt.u32 	%p13, %r39, 8;
	mov.b64 	%rd156, 1;
	mov.u32 	%r83, %r39;
	@%p13 bra 	$L__BB2_23;
	mov.b64 	%rd156, 1;
	mov.u32 	%r78, %r8;
	mov.u32 	%r79, %r7;
	bra.uni 	$L__BB2_5;
$L__BB2_47:
	and.b32  	%r29, %r38, 3;
	setp.lt.u32 	%p3, %r38, 4;
	mov.b64 	%rd161, 9223372036854775807;
	mov.b32 	%r89, 0;
	@%p3 bra 	$L__BB2_50;
	and.b32  	%r89, %r38, 2147483644;
	mov.b64 	%rd161, 9223372036854775807;
	mov.b32 	%r87, 0;
$L__BB2_49:
	add.s32 	%r45, %r87, %r2;
	cvt.s64.s32 	%rd55, %r45;
	add.s64 	%rd56, %rd1, %rd55;
	ld.global.u8 	%rs2, [%rd56];
	setp.eq.s16 	%p4, %rs2, %rs1;
	ld.global.u8 	%rs7, [%rd56+1];
	setp.eq.s16 	%p5, %rs7, %rs1;
	ld.global.u8 	%rs10, [%rd56+2];
	setp.eq.s16 	%p6, %rs10, %rs1;
	ld.global.u8 	%rs13, [%rd56+3];
	setp.eq.s16 	%p7, %rs13, %rs1;
	selp.b64 	%rd57, 1, %rd161, %p4;
	selp.b64 	%rd58, 1, %rd57, %p5;
	selp.b64 	%rd59, 1, %rd58, %p6;
	selp.b64 	%rd161, 1, %rd59, %p7;
	add.s32 	%r87, %r87, 4;
	setp.ne.s32 	%p8, %r87, %r89;
	@%p8 bra 	$L__BB2_49;
$L__BB2_50:
	setp.eq.s32 	%p9, %r29, 0;
	@%p9 bra 	$L__BB2_53;
	mov.b32 	%r90, 0;
$L__BB2_52:
	.pragma "nounroll";
	add.s32 	%r47, %r89, %r2;
	cvt.s64.s32 	%rd60, %r47;
	add.s64 	%rd61, %rd1, %rd60;
	ld.global.u8 	%rs14, [%rd61];
	setp.eq.s16 	%p10, %rs14, %rs1;
	selp.b64 	%rd161, 1, %rd161, %p10;
	add.s32 	%r89, %r89, 1;
	add.s32 	%r90, %r90, 1;
	setp.ne.s32 	%p11, %r90, %r29;
	@%p11 bra 	$L__BB2_52;
$L__BB2_53:
	cvta.to.global.u64 	%rd130, %rd49;
	mul.wide.s32 	%rd131, %r1, 8;
	add.s64 	%rd132, %rd130, %rd131;
	st.global.u64 	[%rd132], %rd161;
	ret;

}


// ===== COMPILED SASS (sm_100) =====

	.target	sm_100

	.elftype	@"ET_EXEC"


//--------------------- .note.nv.tkinfo           --------------------------
	.section	.note.nv.tkinfo,"",@"SHT_NOTE"
	.sectionflags	@"SHF_NOTE_NV_TKINFO"
	.tkinfo
        /*0018*/ 	.word	0x00000002
        /*0030*/ 	.string	""
        /*0030*/ 	.string	"ptxas"
        /*0030*/ 	.string	"Cuda compilation tools, release 13.0, V13.0.88"
        /*0030*/ 	.string	"Build cuda_13.0.r13.0/compiler.36424714_0"
        /*0030*/ 	.string	"-arch sm_100 -m 64 "



//--------------------- .note.nv.cuinfo           --------------------------
	.section	.note.nv.cuinfo,"",@"SHT_NOTE"
	.sectionflags	@"SHF_NOTE_NV_CUINFO"
        /*0018*/ 	.short	0x0002
        /*001a*/ 	.short	0x0064
        /*001c*/ 	.short	0x0082
	.zero		2


//--------------------- .nv.info                  --------------------------
	.section	.nv.info,"",@"SHT_CUDA_INFO"
	.align	4


	//----- nvinfo : EIATTR_REGCOUNT
	.align		4
        /*0000*/ 	.byte	0x04, 0x2f
        /*0002*/ 	.short	(.L_2 - .L_1)
	.align		4
.L_1:
        /*0004*/ 	.word	index@(_Z34Day_24_2015_CUDA_findGroups_kerneliPhii)
        /*0008*/ 	.word	0x00000010


	//----- nvinfo : EIATTR_FRAME_SIZE
	.align		4
.L_2:
        /*000c*/ 	.byte	0x04, 0x11
        /*000e*/ 	.short	(.L_4 - .L_3)
	.align		4
.L_3:
        /*0010*/ 	.word	index@(_Z34Day_24_2015_CUDA_findGroups_kerneliPhii)
        /*0014*/ 	.word	0x00000000


	//----- nvinfo : EIATTR_REGCOUNT
	.align		4
.L_4:
        /*0018*/ 	.byte	0x04, 0x2f
        /*001a*/ 	.short	(.L_6 - .L_5)
	.align		4
.L_5:
        /*001c*/ 	.word	index@(_Z37Day_24_2015_CUDA_findGroupsMin_kerneliPhS_)
        /*0020*/ 	.word	0x00000026


	//----- nvinfo : EIATTR_FRAME_SIZE
	.align		4
.L_6:
        /*0024*/ 	.byte	0x04, 0x11
        /*0026*/ 	.short	(.L_8 - .L_7)
	.align		4
.L_7:
        /*0028*/ 	.word	index@(_Z37Day_24_2015_CUDA_findGroupsMin_kerneliPhS_)
        /*002c*/ 	.word	0x00000000


	//----- nvinfo : EIATTR_REGCOUNT
	.align		4
.L_8:
        /*0030*/ 	.byte	0x04, 0x2f
        /*0032*/ 	.short	(.L_10 - .L_9)
	.align		4
.L_9:
        /*0034*/ 	.word	index@(_Z33Day_24_2015_CUDA_findQEMin_kerneliPhPxih)
        /*0038*/ 	.word	0x0000001d


	//----- nvinfo : EIATTR_FRAME_SIZE
	.align		4
.L_10:
        /*003c*/ 	.byte	0x04, 0x11
        /*003e*/ 	.short	(.L_12 - .L_11)
	.align		4
.L_11:
        /*0040*/ 	.word	index@(_Z33Day_24_2015_CUDA_findQEMin_kerneliPhPxih)
        /*0044*/ 	.word	0x00000000


	//----- nvinfo : EIATTR_MIN_STACK_SIZE
	.align		4
.L_12:
        /*0048*/ 	.byte	0x04, 0x12
        /*004a*/ 	.short	(.L_14 - .L_13)
	.align		4
.L_13:
        /*004c*/ 	.word	index@(_Z33Day_24_2015_CUDA_findQEMin_kerneliPhPxih)
        /*0050*/ 	.word	0x00000000


	//----- nvinfo : EIATTR_MIN_STACK_SIZE
	.align		4
.L_14:
        /*0054*/ 	.byte	0x04, 0x12
        /*0056*/ 	.short	(.L_16 - .L_15)
	.align		4
.L_15:
        /*0058*/ 	.word	index@(_Z37Day_24_2015_CUDA_findGroupsMin_kerneliPhS_)
        /*005c*/ 	.word	0x00000000


	//----- nvinfo : EIATTR_MIN_STACK_SIZE
	.align		4
.L_16:
        /*0060*/ 	.byte	0x04, 0x12
        /*0062*/ 	.short	(.L_18 - .L_17)
	.align		4
.L_17:
        /*0064*/ 	.word	index@(_Z34Day_24_2015_CUDA_findGroups_kerneliPhii)
        /*0068*/ 	.word	0x00000000
.L_18:


//--------------------- .nv.compat                --------------------------
	.section	.nv.compat,"",@"SHT_CUDA_COMPAT_INFO"
	.align	4
        /*0000*/ 	.byte	0x02, 0x09, 0x00, 0x00, 0x02, 0x02, 0x01, 0x00, 0x02, 0x05, 0x05, 0x00, 0x03, 0x07, 0x01, 0x01
        /*0010*/ 	.byte	0x02, 0x03, 0x00, 0x00, 0x02, 0x06, 0x01, 0x00, 0x04, 0x0b, 0x08, 0x00, 0x09, 0x00, 0x00, 0x00
        /*0020*/ 	.byte	0x00, 0x00, 0x00, 0x00


//--------------------- .nv.info._Z33Day_24_2015_CUDA_findQEMin_kerneliPhPxih --------------------------
	.section	.nv.info._Z33Day_24_2015_CUDA_findQEMin_kerneliPhPxih,"",@"SHT_CUDA_INFO"
	.sectionflags	@""
	.align	4


	//----- nvinfo : EIATTR_CUDA_API_VERSION
	.align		4
        /*0000*/ 	.byte	0x04, 0x37
        /*0002*/ 	.short	(.L_20 - .L_19)
.L_19:
        /*0004*/ 	.word	0x00000082


	//----- nvinfo : EIATTR_KPARAM_INFO
	.align		4
.L_20:
        /*0008*/ 	.byte	0x04, 0x17
        /*000a*/ 	.short	(.L_22 - .L_21)
.L_21:
        /*000c*/ 	.word	0x00000000
        /*0010*/ 	.short	0x0004
        /*0012*/ 	.short	0x001c
        /*0014*/ 	.byte	0x00, 0xf0, 0x05, 0x00


	//----- nvinfo : EIATTR_KPARAM_INFO
	.align		4
.L_22:
        /*0018*/ 	.byte	0x04, 0x17
        /*001a*/ 	.short	(.L_24 - .L_23)
.L_23:
        /*001c*/ 	.word	0x00000000
        /*0020*/ 	.short	0x0003
        /*0022*/ 	.short	0x0018
        /*0024*/ 	.byte	0x00, 0xf0, 0x11, 0x00


	//----- nvinfo : EIATTR_KPARAM_INFO
	.align		4
.L_24:
        /*0028*/ 	.byte	0x04, 0x17
        /*002a*/ 	.short	(.L_26 - .L_25)
.L_25:
        /*002c*/ 	.word	0x00000000
        /*0030*/ 	.short	0x0002
        /*0032*/ 	.short	0x0010
        /*0034*/ 	.byte	0x00, 0xf5, 0x21, 0x00


	//----- nvinfo : EIATTR_KPARAM_INFO
	.align		4
.L_26:
        /*0038*/ 	.byte	0x04, 0x17
        /*003a*/ 	.short	(.L_28 - .L_27)
.L_27:
        /*003c*/ 	.word	0x00000000
        /*0040*/ 	.short	0x0001
        /*0042*/ 	.short	0x0008
        /*0044*/ 	.byte	0x00, 0xf5, 0x21, 0x00


	//----- nvinfo : EIATTR_KPARAM_INFO
	.align		4
.L_28:
        /*0048*/ 	.byte	0x04, 0x17
        /*004a*/ 	.short	(.L_30 - .L_29)
.L_29:
        /*004c*/ 	.word	0x00000000
        /*0050*/ 	.short	0x0000
        /*0052*/ 	.short	0x0000
        /*0054*/ 	.byte	0x00, 0xf0, 0x11, 0x00


	//----- nvinfo : EIATTR_SPARSE_MMA_MASK
	.align		4
.L_30:
        /*0058*/ 	.byte	0x03, 0x50
        /*005a*/ 	.short	0x0000


	//----- nvinfo : EIATTR_MAXREG_COUNT
	.align		4
        /*005c*/ 	.byte	0x03, 0x1b
        /*005e*/ 	.short	0x00ff


	//----- nvinfo : EIATTR_MERCURY_ISA_VERSION
	.align		4
        /*0060*/ 	.byte	0x03, 0x5f
        /*0062*/ 	.short	0x0101


	//----- nvinfo : EIATTR_VRC_CTA_INIT_COUNT
	.align		4
        /*0064*/ 	.byte	0x02, 0x4a
	.zero		1
	.zero		1


	//----- nvinfo : EIATTR_EXIT_INSTR_OFFSETS
	.align		4
        /*0068*/ 	.byte	0x04, 0x1c
        /*006a*/ 	.short	(.L_32 - .L_31)


	//   ....[0]....
.L_31:
        /*006c*/ 	.word	0x000019e0


	//----- nvinfo : EIATTR_CRS_STACK_SIZE
	.align		4
.L_32:
        /*0070*/ 	.byte	0x04, 0x1e
        /*0072*/ 	.short	(.L_34 - .L_33)
.L_33:
        /*0074*/ 	.word	0x00000000


	//----- nvinfo : EIATTR_CBANK_PARAM_SIZE
	.align		4
.L_34:
        /*0078*/ 	.byte	0x03, 0x19
        /*007a*/ 	.short	0x001d


	//----- nvinfo : EIATTR_PARAM_CBANK
	.align		4
        /*007c*/ 	.byte	0x04, 0x0a
        /*007e*/ 	.short	(.L_36 - .L_35)
	.align		4
.L_35:
        /*0080*/ 	.word	index@(.nv.constant0._Z33Day_24_2015_CUDA_findQEMin_kerneliPhPxih)
        /*0084*/ 	.short	0x0380
        /*0086*/ 	.short	0x001d


	//----- nvinfo : EIATTR_SW_WAR
	.align		4
.L_36:
        /*0088*/ 	.byte	0x04, 0x36
        /*008a*/ 	.short	(.L_38 - .L_37)
.L_37:
        /*008c*/ 	.word	0x00000008
.L_38:


//--------------------- .nv.info._Z37Day_24_2015_CUDA_findGroupsMin_kerneliPhS_ --------------------------
	.section	.nv.info._Z37Day_24_2015_CUDA_findGroupsMin_kerneliPhS_,"",@"SHT_CUDA_INFO"
	.sectionflags	@""
	.align	4


	//----- nvinfo : EIATTR_CUDA_API_VERSION
	.align		4
        /*0000*/ 	.byte	0x04, 0x37
        /*0002*/ 	.short	(.L_40 - .L_39)
.L_39:
        /*0004*/ 	.word	0x00000082


	//----- nvinfo : EIATTR_KPARAM_INFO
	.align		4
.L_40:
        /*0008*/ 	.byte	0x04, 0x17
        /*000a*/ 	.short	(.L_42 - .L_41)
.L_41:
        /*000c*/ 	.word	0x00000000
        /*0010*/ 	.short	0x0002
        /*0012*/ 	.short	0x0010
        /*0014*/ 	.byte	0x00, 0xf5, 0x21, 0x00


	//----- nvinfo : EIATTR_KPARAM_INFO
	.align		4
.L_42:
        /*0018*/ 	.byte	0x04, 0x17
        /*001a*/ 	.short	(.L_44 - .L_43)
.L_43:
        /*001c*/ 	.word	0x00000000
        /*0020*/ 	.short	0x0001
        /*0022*/ 	.short	0x0008
        /*0024*/ 	.byte	0x00, 0xf5, 0x21, 0x00


	//----- nvinfo : EIATTR_KPARAM_INFO
	.align		4
.L_44:
        /*0028*/ 	.byte	0x04, 0x17
        /*002a*/ 	.short	(.L_46 - .L_45)
.L_45:
        /*002c*/ 	.word	0x00000000
        /*0030*/ 	.short	0x0000
        /*0032*/ 	.short	0x0000
        /*0034*/ 	.byte	0x00, 0xf0, 0x11, 0x00


	//----- nvinfo : EIATTR_SPARSE_MMA_MASK
	.align		4
.L_46:
        /*0038*/ 	.byte	0x03, 0x50
        /*003a*/ 	.short	0x0000


	//----- nvinfo : EIATTR_MAXREG_COUNT
	.align		4
        /*003c*/ 	.byte	0x03, 0x1b
        /*003e*/ 	.short	0x00ff


	//----- nvinfo : EIATTR_MERCURY_ISA_VERSION
	.align		4
        /*0040*/ 	.byte	0x03, 0x5f
        /*0042*/ 	.short	0x0101


	//----- nvinfo : EIATTR_VRC_CTA_INIT_COUNT
	.align		4
        /*0044*/ 	.byte	0x02, 0x4a
	.zero		1
	.zero		1


	//----- nvinfo : EIATTR_EXIT_INSTR_OFFSETS
	.align		4
        /*0048*/ 	.byte	0x04, 0x1c
        /*004a*/ 	.short	(.L_48 - .L_47)


	//   ....[0]....
.L_47:
        /*004c*/ 	.word	0x00000700


	//----- nvinfo : EIATTR_CBANK_PARAM_SIZE
	.align		4
.L_48:
        /*0050*/ 	.byte	0x03, 0x19
        /*0052*/ 	.short	0x0018


	//----- nvinfo : EIATTR_PARAM_CBANK
	.align		4
        /*0054*/ 	.byte	0x04, 0x0a
        /*0056*/ 	.short	(.L_50 - .L_49)
	.align		4
.L_49:
        /*0058*/ 	.word	index@(.nv.constant0._Z37Day_24_2015_CUDA_findGroupsMin_kerneliPhS_)
        /*005c*/ 	.short	0x0380
        /*005e*/ 	.short	0x0018


	//----- nvinfo : EIATTR_SW_WAR
	.align		4
.L_50:
        /*0060*/ 	.byte	0x04, 0x36
        /*0062*/ 	.short	(.L_52 - .L_51)
.L_51:
        /*0064*/ 	.word	0x00000008
.L_52:


//--------------------- .nv.info._Z34Day_24_2015_CUDA_findGroups_kerneliPhii --------------------------
	.section	.nv.info._Z34Day_24_2015_CUDA_findGroups_kerneliPhii,"",@"SHT_CUDA_INFO"
	.sectionflags	@""
	.align	4


	//----- nvinfo : EIATTR_CUDA_API_VERSION
	.align		4
        /*0000*/ 	.byte	0x04, 0x37
        /*0002*/ 	.short	(.L_54 - .L_53)
.L_53:
        /*0004*/ 	.word	0x00000082


	//----- nvinfo : EIATTR_KPARAM_INFO
	.align		4
.L_54:
        /*0008*/ 	.byte	0x04, 0x17
        /*000a*/ 	.short	(.L_56 - .L_55)
.L_55:
        /*000c*/ 	.word	0x00000000
        /*0010*/ 	.short	0x0003
        /*0012*/ 	.short	0x0014
        /*0014*/ 	.byte	0x00, 0xf0, 0x11, 0x00


	//----- nvinfo : EIATTR_KPARAM_INFO
	.align		4
.L_56:
        /*0018*/ 	.byte	0x04, 0x17
        /*001a*/ 	.short	(.L_58 - .L_57)
.L_57:
        /*001c*/ 	.word	0x00000000
        /*0020*/ 	.short	0x0002
        /*0022*/ 	.short	0x0010
        /*0024*/ 	.byte	0x00, 0xf0, 0x11, 0x00


	//----- nvinfo : EIATTR_KPARAM_INFO
	.align		4
.L_58:
        /*0028*/ 	.byte	0x04, 0x17
        /*002a*/ 	.short	(.L_60 - .L_59)
.L_59:
        /*002c*/ 	.word	0x00000000
        /*0030*/ 	.short	0x0001
        /*0032*/ 	.short	0x0008
        /*0034*/ 	.byte	0x00, 0xf5, 0x21, 0x00


	//----- nvinfo : EIATTR_KPARAM_INFO
	.align		4
.L_60:
        /*0038*/ 	.byte	0x04, 0x17
        /*003a*/ 	.short	(.L_62 - .L_61)
.L_61:
        /*003c*/ 	.word	0x00000000
        /*0040*/ 	.short	0x0000
        /*0042*/ 	.short	0x0000
        /*0044*/ 	.byte	0x00, 0xf0, 0x11, 0x00


	//----- nvinfo : EIATTR_SPARSE_MMA_MASK
	.align		4
.L_62:
        /*0048*/ 	.byte	0x03, 0x50
        /*004a*/ 	.short	0x0000


	//----- nvinfo : EIATTR_MAXREG_COUNT
	.align		4
        /*004c*/ 	.byte	0x03, 0x1b
        /*004e*/ 	.short	0x00ff


	//----- nvinfo : EIATTR_MERCURY_ISA_VERSION
	.align		4
        /*0050*/ 	.byte	0x03, 0x5f
        /*0052*/ 	.short	0x0101


	//----- nvinfo : EIATTR_VRC_CTA_INIT_COUNT
	.align		4
        /*0054*/ 	.byte	0x02, 0x4a
	.zero		1
	.zero		1


	//----- nvinfo : EIATTR_EXIT_INSTR_OFFSETS
	.align		4
        /*0058*/ 	.byte	0x04, 0x1c
        /*005a*/ 	.short	(.L_64 - .L_63)


	//   ....[0]....
.L_63:
        /*005c*/ 	.word	0x00000060


	//   ....[1]....
        /*0060*/ 	.word	0x00000330


	//   ....[2]....
        /*0064*/ 	.word	0x00000510


	//   ....[3]....
        /*0068*/ 	.word	0x000005f0


	//   ....[4]....
        /*006c*/ 	.word	0x000006b0


	//   ....[5]....
        /*0070*/ 	.word	0x00000710


	//----- nvinfo : EIATTR_CRS_STACK_SIZE
	.align		4
.L_64:
        /*0074*/ 	.byte	0x04, 0x1e
        /*0076*/ 	.short	(.L_66 - .L_65)
.L_65:
        /*0078*/ 	.word	0x00000000


	//----- nvinfo : EIATTR_CBANK_PARAM_SIZE
	.align		4
.L_66:
        /*007c*/ 	.byte	0x03, 0x19
        /*007e*/ 	.short	0x0018


	//----- nvinfo : EIATTR_PARAM_CBANK
	.align		4
        /*0080*/ 	.byte	0x04, 0x0a
        /*0082*/ 	.short	(.L_68 - .L_67)
	.align		4
.L_67:
        /*0084*/ 	.word	index@(.nv.constant0._Z34Day_24_2015_CUDA_findGroups_kerneliPhii)
        /*0088*/ 	.short	0x0380
        /*008a*/ 	.short	0x0018


	//----- nvinfo : EIATTR_SW_WAR
	.align		4
.L_68:
        /*008c*/ 	.byte	0x04, 0x36
        /*008e*/ 	.short	(.L_70 - .L_69)
.L_69:
        /*0090*/ 	.word	0x00000008
.L_70:


//--------------------- .nv.callgraph             --------------------------
	.section	.nv.callgraph,"",@"SHT_CUDA_CALLGRAPH"
	.align	4
	.sectionentsize	8
	.align		4
        /*0000*/ 	.word	0x00000000
	.align		4
        /*0004*/ 	.word	0xffffffff
	.align		4
        /*0008*/ 	.word	0x00000000
	.align		4
        /*000c*/ 	.word	0xfffffffe
	.align		4
        /*0010*/ 	.word	0x00000000
	.align		4
        /*0014*/ 	.word	0xfffffffd
	.align		4
        /*0018*/ 	.word	0x00000000
	.align		4
        /*001c*/ 	.word	0xfffffffc


//--------------------- .nv.constant3             --------------------------
	.section	.nv.constant3,"a",@progbits
	.align	4
.nv.constant3:
	.type		day_24_2015_CUDA_input,@object
	.size		day_24_2015_CUDA_input,(.L_0 - day_24_2015_CUDA_input)
day_24_2015_CUDA_input:
	.zero		128
.L_0:


//--------------------- .text._Z33Day_24_2015_CUDA_findQEMin_kerneliPhPxih --------------------------
	.section	.text._Z33Day_24_2015_CUDA_findQEMin_kerneliPhPxih,"ax",@progbits
	.align	128
        .global         _Z33Day_24_2015_CUDA_findQEMin_kerneliPhPxih
        .type           _Z33Day_24_2015_CUDA_findQEMin_kerneliPhPxih,@function
        .size           _Z33Day_24_2015_CUDA_findQEMin_kerneliPhPxih,(.L_x_37 - _Z33Day_24_2015_CUDA_findQEMin_kerneliPhPxih)
        .other          _Z33Day_24_2015_CUDA_findQEMin_kerneliPhPxih,@"STO_CUDA_ENTRY STV_DEFAULT"
_Z33Day_24_2015_CUDA_findQEMin_kerneliPhPxih:
.text._Z33Day_24_2015_CUDA_findQEMin_kerneliPhPxih:
[----:B------:R-:W-:Y:S01]  /*0000*/  LDC R1, c[0x0][0x37c] ;  /* 0x0000df00ff017b82 */ /* 0x000fe20000000800 */
[----:B------:R-:W0:Y:S01]  /*0010*/  S2R R0, SR_CTAID.X ;  /* 0x0000000000007919 */ /* 0x000e220000002500 */
[----:B------:R-:W1:Y:S01]  /*0020*/  LDCU UR7, c[0x0][0x380] ;  /* 0x00007000ff0777ac */ /* 0x000e620008000800 */
[----:B------:R-:W-:Y:S01]  /*0030*/  IMAD.MOV.U32 R6, RZ, RZ, -0x1 ;  /* 0xffffffffff067424 */ /* 0x000fe200078e00ff */
[----:B------:R-:W0:Y:S01]  /*0040*/  S2R R3, SR_TID.X ;  /* 0x0000000000037919 */ /* 0x000e220000002100 */
[----:B------:R-:W0:Y:S01]  /*0050*/  LDCU UR4, c[0x0][0x360] ;  /* 0x00006c00ff0477ac */ /* 0x000e220008000800 */
[----:B------:R-:W-:Y:S01]  /*0060*/  IMAD.MOV.U32 R7, RZ, RZ, 0x7fffffff ;  /* 0x7fffffffff077424 */ /* 0x000fe200078e00ff */
[----:B------:R-:W2:Y:S01]  /*0070*/  LDCU.64 UR10, c[0x0][0x358] ;  /* 0x00006b00ff0a77ac */ /* 0x000ea20008000a00 */
[----:B-1----:R-:W-:Y:S01]  /*0080*/  UISETP.GE.AND UP0, UPT, UR7, 0x1, UPT ;  /* 0x000000010700788c */ /* 0x002fe2000bf06270 */
[----:B0-----:R-:W-:-:S08]  /*0090*/  IMAD R0, R0, UR4, R3 ;  /* 0x0000000400007c24 */ /* 0x001fd0000f8e0203 */
[----:B--2---:R-:W-:Y:S05]  /*00a0*/  BRA.U !UP0, `(.L_x_0) ;  /* 0x0000001908407547 */ /* 0x004fea000b800000 */
[----:B------:R-:W0:Y:S01]  /*00b0*/  LDCU UR5, c[0x0][0x398] ;  /* 0x00007300ff0577ac */ /* 0x000e220008000800 */
[----:B------:R-:W1:Y:S01]  /*00c0*/  LDCU.U8 UR12, c[0x0][0x39c] ;  /* 0x00007380ff0c77ac */ /* 0x000e620008000000 */
[----:B0-----:R-:W-:-:S09]  /*00d0*/  UISETP.GE.AND UP0, UPT, UR5, 0x1, UPT ;  /* 0x000000010500788c */ /* 0x001fd2000bf06270 */
[----:B-1----:R-:W-:Y:S05]  /*00e0*/  BRA.U !UP0, `(.L_x_1) ;  /* 0x0000000d08347547 */ /* 0x002fea000b800000 */
[----:B------:R-:W-:Y:S01]  /*00f0*/  ULOP3.LUT UR8, UR5, 0x7, URZ, 0xc0, !UPT ;  /* 0x0000000705087892 */ /* 0x000fe2000f8ec0ff */
[----:B------:R-:W-:Y:S01]  /*0100*/  IMAD.MOV.U32 R6, RZ, RZ, -0x1 ;  /* 0xffffffffff067424 */ /* 0x000fe200078e00ff */
[----:B------:R-:W-:Y:S01]  /*0110*/  ULOP3.LUT UR4, UR5, 0x7ffffff8, URZ, 0xc0, !UPT ;  /* 0x7ffffff805047892 */ /* 0x000fe2000f8ec0ff */
[----:B------:R-:W-:Y:S01]  /*0120*/  IMAD.MOV.U32 R7, RZ, RZ, 0x7fffffff ;  /* 0x7fffffffff077424 */ /* 0x000fe200078e00ff */
[----:B------:R-:W-:Y:S02]  /*0130*/  UIADD3 UR6, UPT, UPT, UR8, -0x1, URZ ;  /* 0xffffffff08067890 */ /* 0x000fe4000fffe0ff */
[----:B------:R-:W-:Y:S02]  /*0140*/  ULOP3.LUT UR9, UR5, 0x3, URZ, 0xc0, !UPT ;  /* 0x0000000305097892 */ /* 0x000fe4000f8ec0ff */
[----:B------:R-:W-:Y:S02]  /*0150*/  UIADD3 UR7, UPT, UPT, -UR4, URZ, URZ ;  /* 0x000000ff04077290 */ /* 0x000fe4000fffe1ff */
[----:B------:R-:W-:-:S02]  /*0160*/  UIADD3 UR5, UPT, UPT, UR5, -0x4, URZ ;  /* 0xfffffffc05057890 */ /* 0x000fc4000fffe0ff */
[----:B------:R-:W-:Y:S01]  /*0170*/  UISETP.GE.U32.AND UP0, UPT, UR6, 0x3, UPT ;  /* 0x000000030600788c */ /* 0x000fe2000bf06070 */
[----:B------:R-:W-:-:S10]  /*0180*/  UMOV UR4, URZ ;  /* 0x000000ff00047c82 */ /* 0x000fd40008000000 */
.L_x_9:
[----:B------:R-:W0:Y:S01]  /*0190*/  LDC R3, c[0x0][0x380] ;  /* 0x0000e000ff037b82 */ /* 0x000e220000000800 */
[----:B------:R-:W1:Y:S01]  /*01a0*/  LDCU.64 UR14, c[0x0][0x388] ;  /* 0x00007100ff0e77ac */ /* 0x000e620008000a00 */
[----:B0-----:R-:W-:-:S05]  /*01b0*/  IMAD R4, R0, R3, UR4 ;  /* 0x0000000400047e24 */ /* 0x001fca000f8e0203 */
[----:B-1----:R-:W-:-:S04]  /*01c0*/  IADD3 R2, P0, PT, R4, UR14, RZ ;  /* 0x0000000e04027c10 */ /* 0x002fc8000ff1e0ff */
[----:B------:R-:W-:-:S05]  /*01d0*/  LEA.HI.X.SX32 R3, R4, UR15, 0x1, P0 ;  /* 0x0000000f04037c11 */ /* 0x000fca00080f0eff */
[----:B------:R-:W2:Y:S01]  /*01e0*/  LDG.E.U8 R2, desc[UR10][R2.64] ;  /* 0x0000000a02027981 */ /* 0x000ea2000c1e1100 */
[----:B------:R-:W-:Y:S01]  /*01f0*/  UPRMT UR6, UR12, 0x9910, URZ ;  /* 0x000099100c067896 */ /* 0x000fe200080000ff */
[----:B------:R-:W-:Y:S05]  /*0200*/  BSSY.RECONVERGENT B0, `(.L_x_2) ;  /* 0x00000b6000007945 */ /* 0x000fea0003800200 */
[----:B--2---:R-:W-:-:S13]  /*0210*/  ISETP.NE.AND P0, PT, R2, UR6, PT ;  /* 0x0000000602007c0c */ /* 0x004fda000bf05270 */
[----:B------:R-:W-:Y:S05]  /*0220*/  @P0 BRA `(.L_x_3) ;  /* 0x0000000800cc0947 */ /* 0x000fea0003800000 */
[----:B------:R-:W0:Y:S01]  /*0230*/  LDCU UR13, c[0x0][0x398] ;  /* 0x00007300ff0d77ac */ /* 0x000e220008000800 */
[----:B------:R-:W-:Y:S02]  /*0240*/  IMAD.MOV.U32 R3, RZ, RZ, R4 ;  /* 0x000000ffff037224 */ /* 0x000fe400078e0004 */
[----:B------:R-:W-:Y:S01]  /*0250*/  IMAD.MOV.U32 R5, RZ, RZ, 0x1 ;  /* 0x00000001ff057424 */ /* 0x000fe200078e00ff */
[----:B------:R-:W1:Y:S01]  /*0260*/  LDCU UR6, c[0x0][0x398] ;  /* 0x00007300ff0677ac */ /* 0x000e620008000800 */
[----:B------:R-:W-:Y:S01]  /*0270*/  IMAD.MOV.U32 R2, RZ, RZ, RZ ;  /* 0x000000ffff027224 */ /* 0x000fe200078e00ff */
[----:B0-----:R-:W-:Y:S01]  /*0280*/  UISETP.GE.U32.AND UP1, UPT, UR13, 0x8, UPT ;  /* 0x000000080d00788c */ /* 0x001fe2000bf26070 */
[----:B-1----:R-:W-:-:S08]  /*0290*/  IMAD.U32 R4, RZ, RZ, UR6 ;  /* 0x00000006ff047e24 */ /* 0x002fd0000f8e00ff */
[----:B------:R-:W-:Y:S05]  /*02a0*/  BRA.U !UP1, `(.L_x_4) ;  /* 0x0000000509547547 */ /* 0x000fea000b800000 */
[----:B------:R-:W-:Y:S01]  /*02b0*/  IMAD.MOV.U32 R5, RZ, RZ, 0x1 ;  /* 0x00000001ff057424 */ /* 0x000fe200078e00ff */
[----:B------:R-:W-:Y:S01]  /*02c0*/  UMOV UR6, UR7 ;  /* 0x0000000700067c82 */ /* 0x000fe20008000000 */
[----:B------:R-:W-:Y:S02]  /*02d0*/  IMAD.MOV.U32 R2, RZ, RZ, RZ ;  /* 0x000000ffff027224 */ /* 0x000fe400078e00ff */
[----:B------:R-:W-:-:S07]  /*02e0*/  IMAD.U32 R4, RZ, RZ, UR5 ;  /* 0x00000005ff047e24 */ /* 0x000fce000f8e00ff */
.L_x_5:
[----:B------:R-:W-:Y:S01]  /*02f0*/  LOP3.LUT R8, R3, 0x1, RZ, 0xc0, !PT ;  /* 0x0000000103087812 */ /* 0x000fe200078ec0ff */
[----:B------:R-:W-:-:S03]  /*0300*/  UIADD3 UR6, UPT, UPT, UR6, 0x8, URZ ;  /* 0x0000000806067890 */ /* 0x000fc6000fffe0ff */
[----:B------:R-:W-:Y:S01]  /*0310*/  ISETP.NE.U32.AND P0, PT, R8, 0x1, PT ;  /* 0x000000010800780c */ /* 0x000fe20003f05070 */
[----:B------:R-:W-:-:S03]  /*0320*/  UISETP.NE.AND UP1, UPT, UR6, URZ, UPT ;  /* 0x000000ff0600728c */ /* 0x000fc6000bf25270 */
[----:B------:R-:W-:-:S09]  /*0330*/  R2P PR, R3, 0x7e ;  /* 0x0000007e03007804 */ /* 0x000fd20000000000 */
[----:B------:R-:W-:-:S04]  /*0340*/  @!P0 VIADD R8, R4, 0x3 ;  /* 0x0000000304088836 */ /* 0x000fc80000000000 */
[----:B------:R-:W-:Y:S02]  /*0350*/  @!P0 IMAD.SHL.U32 R10, R8, 0x4, RZ ;  /* 0x00000004080a8824 */ /* 0x000fe400078e00ff */
[----:B------:R-:W-:-:S04]  /*0360*/  @P1 VIADD R8, R4, 0x2 ;  /* 0x0000000204081836 */ /* 0x000fc80000000000 */
[----:B------:R-:W0:Y:S01]  /*0370*/  @!P0 LDC R10, c[0x3][R10] ;  /* 0x00c000000a0a8b82 */ /* 0x000e220000000800 */
[----:B------:R-:W-:Y:S02]  /*0380*/  @P1 IMAD.SHL.U32 R11, R8, 0x4, RZ ;  /* 0x00000004080b1824 */ /* 0x000fe400078e00ff */
[----:B------:R-:W-:-:S04]  /*0390*/  @P2 VIADD R8, R4, 0x1 ;  /* 0x0000000104082836 */ /* 0x000fc80000000000 */
[----:B------:R-:W-:Y:S01]  /*03a0*/  @P2 IMAD.SHL.U32 R12, R8, 0x4, RZ ;  /* 0x00000004080c2824 */ /* 0x000fe200078e00ff */
[----:B------:R-:W1:Y:S08]  /*03b0*/  @P1 LDC R11, c[0x3][R11] ;  /* 0x00c000000b0b1b82 */ /* 0x000e700000000800 */
[----:B------:R-:W2:Y:S01]  /*03c0*/  @P2 LDC R12, c[0x3][R12] ;  /* 0x00c000000c0c2b82 */ /* 0x000ea20000000800 */
[----:B0-----:R-:W-:Y:S01]  /*03d0*/  @!P0 SHF.R.S32.HI R8, RZ, 0x1f, R10 ;  /* 0x0000001fff088819 */ /* 0x001fe2000001140a */
[----:B------:R-:W-:-:S04]  /*03e0*/  @!P0 IMAD R9, R2, R10, RZ ;  /* 0x0000000a02098224 */ /* 0x000fc800078e02ff */
[----:B------:R-:W-:Y:S02]  /*03f0*/  @!P0 IMAD R13, R8, R5, R9 ;  /* 0x00000005080d8224 */ /* 0x000fe400078e0209 */
[----:B------:R-:W-:-:S04]  /*0400*/  @!P0 IMAD.WIDE.U32 R8, R5, R10, RZ ;  /* 0x0000000a05088225 */ /* 0x000fc800078e00ff */
[----:B------:R-:W-:Y:S02]  /*0410*/  @P3 IMAD.SHL.U32 R10, R4, 0x4, RZ ;  /* 0x00000004040a3824 */ /* 0x000fe400078e00ff */
[----:B------:R-:W-:Y:S02]  /*0420*/  @!P0 IMAD.IADD R2, R9, 0x1, R13 ;  /* 0x0000000109028824 */ /* 0x000fe400078e020d */
[----:B------:R-:W-:Y:S01]  /*0430*/  @!P0 IMAD.MOV.U32 R5, RZ, RZ, R8 ;  /* 0x000000ffff058224 */ /* 0x000fe200078e0008 */
[----:B-1----:R-:W-:Y:S01]  /*0440*/  @P1 SHF.R.S32.HI R8, RZ, 0x1f, R11 ;  /* 0x0000001fff081819 */ /* 0x002fe2000001140b */
[----:B------:R-:W-:Y:S01]  /*0450*/  @P1 IMAD R9, R2, R11, RZ ;  /* 0x0000000b02091224 */ /* 0x000fe200078e02ff */
[----:B------:R-:W0:Y:S01]  /*0460*/  @P3 LDC R10, c[0x3][R10] ;  /* 0x00c000000a0a3b82 */ /* 0x000e220000000800 */
[----:B------:R-:W-:Y:S02]  /*0470*/  LOP3.LUT P0, RZ, R3, 0x80, RZ, 0xc0, !PT ;  /* 0x0000008003ff7812 */ /* 0x000fe4000780c0ff */
[----:B------:R-:W-:Y:S01]  /*0480*/  @P1 IMAD R13, R8, R5, R9 ;  /* 0x00000005080d1224 */ /* 0x000fe200078e0209 */
[----:B------:R-:W-:Y:S01]  /*0490*/  SHF.R.S32.HI R3, RZ, 0x8, R3 ;  /* 0x00000008ff037819 */ /* 0x000fe20000011403 */
[----:B------:R-:W-:-:S04]  /*04a0*/  @P1 IMAD.WIDE.U32 R8, R5, R11, RZ ;  /* 0x0000000b05081225 */ /* 0x000fc800078e00ff */
[----:B------:R-:W-:Y:S02]  /*04b0*/  @P4 VIADD R11, R4, 0xffffffff ;  /* 0xffffffff040b4836 */ /* 0x000fe40000000000 */
[----:B------:R-:W-:Y:S02]  /*04c0*/  @P1 IMAD.IADD R2, R9, 0x1, R13 ;  /* 0x0000000109021824 */ /* 0x000fe400078e020d */
[----:B------:R-:W-:Y:S01]  /*04d0*/  @P1 IMAD.MOV.U32 R5, RZ, RZ, R8 ;  /* 0x000000ffff051224 */ /* 0x000fe200078e0008 */
[----:B--2---:R-:W-:Y:S01]  /*04e0*/  @P2 SHF.R.S32.HI R8, RZ, 0x1f, R12 ;  /* 0x0000001fff082819 */ /* 0x004fe2000001140c */
[----:B------:R-:W-:Y:S02]  /*04f0*/  @P4 IMAD.SHL.U32 R11, R11, 0x4, RZ ;  /* 0x000000040b0b4824 */ /* 0x000fe400078e00ff */
[----:B------:R-:W-:-:S04]  /*0500*/  @P2 IMAD R9, R2, R12, RZ ;  /* 0x0000000c02092224 */ /* 0x000fc800078e02ff */
[----:B------:R-:W1:Y:S01]  /*0510*/  @P4 LDC R11, c[0x3][R11] ;  /* 0x00c000000b0b4b82 */ /* 0x000e620000000800 */
[----:B------:R-:W-:Y:S02]  /*0520*/  @P2 IMAD R13, R8, R5, R9 ;  /* 0x00000005080d2224 */ /* 0x000fe400078e0209 */
[----:B------:R-:W-:Y:S01]  /*0530*/  @P2 IMAD.WIDE.U32 R8, R5, R12, RZ ;  /* 0x0000000c05082225 */ /* 0x000fe200078e00ff */
[----:B0-----:R-:W-:-:S03]  /*0540*/  @P3 SHF.R.S32.HI R14, RZ, 0x1f, R10 ;  /* 0x0000001fff0e3819 */ /* 0x001fc6000001140a */
[----:B------:R-:W-:Y:S02]  /*0550*/  @P2 IMAD.IADD R2, R9, 0x1, R13 ;  /* 0x0000000109022824 */ /* 0x000fe400078e020d */
[----:B------:R-:W-:Y:S02]  /*0560*/  @P2 IMAD.MOV.U32 R5, RZ, RZ, R8 ;  /* 0x000000ffff052224 */ /* 0x000fe400078e0008 */
[----:B------:R-:W-:Y:S02]  /*0570*/  @P5 VIADD R8, R4, 0xfffffffe ;  /* 0xfffffffe04085836 */ /* 0x000fe40000000000 */
[----:B------:R-:W-:Y:S02]  /*0580*/  @P3 IMAD R9, R2, R10, RZ ;  /* 0x0000000a02093224 */ /* 0x000fe400078e02ff */
[----:B------:R-:W-:Y:S02]  /*0590*/  @P5 IMAD.SHL.U32 R12, R8, 0x4, RZ ;  /* 0x00000004080c5824 */ /* 0x000fe400078e00ff */
[----:B------:R-:W-:-:S02]  /*05a0*/  @P3 IMAD R13, R14, R5, R9 ;  /* 0x000000050e0d3224 */ /* 0x000fc400078e0209 */
[----:B------:R-:W-:Y:S02]  /*05b0*/  @P3 IMAD.WIDE.U32 R8, R5, R10, RZ ;  /* 0x0000000a05083225 */ /* 0x000fe400078e00ff */
[----:B------:R-:W0:Y:S02]  /*05c0*/  @P5 LDC R12, c[0x3][R12] ;  /* 0x00c000000c0c5b82 */ /* 0x000e240000000800 */
[----:B------:R-:W-:Y:S02]  /*05d0*/  @P3 IMAD.IADD R2, R9, 0x1, R13 ;  /* 0x0000000109023824 */ /* 0x000fe400078e020d */
[----:B------:R-:W-:Y:S02]  /*05e0*/  @P6 VIADD R9, R4, 0xfffffffd ;  /* 0xfffffffd04096836 */ /* 0x000fe40000000000 */
[----:B------:R-:W-:Y:S01]  /*05f0*/  @P3 IMAD.MOV.U32 R5, RZ, RZ, R8 ;  /* 0x000000ffff053224 */ /* 0x000fe200078e0008 */
[----:B-1----:R-:W-:Y:S01]  /*0600*/  @P4 SHF.R.S32.HI R8, RZ, 0x1f, R11 ;  /* 0x0000001fff084819 */ /* 0x002fe2000001140b */
[----:B------:R-:W-:-:S02]  /*0610*/  @P6 IMAD.SHL.U32 R10, R9, 0x4, RZ ;  /* 0x00000004090a6824 */ /* 0x000fc400078e00ff */
[----:B------:R-:W-:-:S04]  /*0620*/  @P4 IMAD R13, R2, R11, RZ ;  /* 0x0000000b020d4224 */ /* 0x000fc800078e02ff */
[----:B------:R-:W-:Y:S01]  /*0630*/  @P4 IMAD R13, R8, R5, R13 ;  /* 0x00000005080d4224 */ /* 0x000fe200078e020d */
[----:B------:R-:W1:Y:S01]  /*0640*/  @P6 LDC R10, c[0x3][R10] ;  /* 0x00c000000a0a6b82 */ /* 0x000e620000000800 */
[----:B------:R-:W-:-:S04]  /*0650*/  @P4 IMAD.WIDE.U32 R8, R5, R11, RZ ;  /* 0x0000000b05084225 */ /* 0x000fc800078e00ff */
[----:B------:R-:W-:Y:S02]  /*0660*/  @P0 VIADD R11, R4, 0xfffffffc ;  /* 0xfffffffc040b0836 */ /* 0x000fe40000000000 */
[----:B------:R-:W-:Y:S02]  /*0670*/  @P4 IMAD.IADD R2, R9, 0x1, R13 ;  /* 0x0000000109024824 */ /* 0x000fe400078e020d */
[----:B------:R-:W-:Y:S02]  /*0680*/  @P0 IMAD.SHL.U32 R11, R11, 0x4, RZ ;  /* 0x000000040b0b0824 */ /* 0x000fe400078e00ff */
[----:B------:R-:W-:Y:S01]  /*0690*/  @P4 IMAD.MOV.U32 R5, RZ, RZ, R8 ;  /* 0x000000ffff054224 */ /* 0x000fe200078e0008 */
[----:B0-----:R-:W-:Y:S01]  /*06a0*/  @P5 SHF.R.S32.HI R8, RZ, 0x1f, R12 ;  /* 0x0000001fff085819 */ /* 0x001fe2000001140c */
[----:B------:R-:W-:Y:S02]  /*06b0*/  @P5 IMAD R9, R2, R12, RZ ;  /* 0x0000000c02095224 */ /* 0x000fe400078e02ff */
[----:B------:R-:W0:Y:S01]  /*06c0*/  @P0 LDC R11, c[0x3][R11] ;  /* 0x00c000000b0b0b82 */ /* 0x000e220000000800 */
[----:B------:R-:W-:-:S02]  /*06d0*/  VIADD R4, R4, 0xfffffff8 ;  /* 0xfffffff804047836 */ /* 0x000fc40000000000 */
[----:B------:R-:W-:Y:S02]  /*06e0*/  @P5 IMAD R13, R8, R5, R9 ;  /* 0x00000005080d5224 */ /* 0x000fe400078e0209 */
[----:B------:R-:W-:-:S04]  /*06f0*/  @P5 IMAD.WIDE.U32 R8, R5, R12, RZ ;  /* 0x0000000c05085225 */ /* 0x000fc800078e00ff */
[----:B------:R-:W-:Y:S01]  /*0700*/  @P5 IMAD.IADD R2, R9, 0x1, R13 ;  /* 0x0000000109025824 */ /* 0x000fe200078e020d */
[----:B-1----:R-:W-:Y:S01]  /*0710*/  @P6 SHF.R.S32.HI R12, RZ, 0x1f, R10 ;  /* 0x0000001fff0c6819 */ /* 0x002fe2000001140a */
[----:B------:R-:W-:Y:S02]  /*0720*/  @P5 IMAD.MOV.U32 R5, RZ, RZ, R8 ;  /* 0x000000ffff055224 */ /* 0x000fe400078e0008 */
[-C--:B------:R-:W-:Y:S02]  /*0730*/  @P6 IMAD R13, R2, R10.reuse, RZ ;  /* 0x0000000a020d6224 */ /* 0x080fe400078e02ff */
[----:B------:R-:W-:-:S04]  /*0740*/  @P6 IMAD.WIDE.U32 R8, R5, R10, RZ ;  /* 0x0000000a05086225 */ /* 0x000fc800078e00ff */
[----:B------:R-:W-:Y:S02]  /*0750*/  @P6 IMAD R13, R12, R5, R13 ;  /* 0x000000050c0d6224 */ /* 0x000fe400078e020d */
[----:B------:R-:W-:Y:S02]  /*0760*/  @P6 IMAD.MOV.U32 R5, RZ, RZ, R8 ;  /* 0x000000ffff056224 */ /* 0x000fe400078e0008 */
[----:B------:R-:W-:Y:S01]  /*0770*/  @P6 IMAD.IADD R2, R9, 0x1, R13 ;  /* 0x0000000109026824 */ /* 0x000fe200078e020d */
[----:B0-----:R-:W-:Y:S01]  /*0780*/  @P0 SHF.R.S32.HI R10, RZ, 0x1f, R11 ;  /* 0x0000001fff0a0819 */ /* 0x001fe2000001140b */
[----:B------:R-:W-:-:S04]  /*0790*/  @P0 IMAD.WIDE.U32 R8, R5, R11, RZ ;  /* 0x0000000b05080225 */ /* 0x000fc800078e00ff */
[----:B------:R-:W-:-:S04]  /*07a0*/  @P0 IMAD R12, R2, R11, RZ ;  /* 0x0000000b020c0224 */ /* 0x000fc800078e02ff */
[----:B------:R-:W-:Y:S02]  /*07b0*/  @P0 IMAD R11, R10, R5, R12 ;  /* 0x000000050a0b0224 */ /* 0x000fe400078e020c */
[----:B------:R-:W-:Y:S02]  /*07c0*/  @P0 IMAD.MOV.U32 R5, RZ, RZ, R8 ;  /* 0x000000ffff050224 */ /* 0x000fe400078e0008 */
[----:B------:R-:W-:Y:S01]  /*07d0*/  @P0 IMAD.IADD R2, R9, 0x1, R11 ;  /* 0x0000000109020824 */ /* 0x000fe200078e020b */
[----:B------:R-:W-:Y:S06]  /*07e0*/  BRA.U UP1, `(.L_x_5) ;  /* 0xfffffff901c07547 */ /* 0x000fec000b83ffff */
[----:B------:R-:W-:-:S07]  /*07f0*/  VIADD R4, R4, 0x4 ;  /* 0x0000000404047836 */ /* 0x000fce0000000000 */
.L_x_4:
[----:B------:R-:W-:-:S09]  /*0800*/  UISETP.NE.AND UP1, UPT, UR8, URZ, UPT ;  /* 0x000000ff0800728c */ /* 0x000fd2000bf25270 */
[----:B------:R-:W-:Y:S05]  /*0810*/  BRA.U !UP1, `(.L_x_6) ;  /* 0x0000000509407547 */ /* 0x000fea000b800000 */
[----:B------:R-:W-:Y:S01]  /*0820*/  UISETP.NE.AND UP1, UPT, UR9, URZ, UPT ;  /* 0x000000ff0900728c */ /* 0x000fe2000bf25270 */
[----:B------:R-:W-:Y:S10]  /*0830*/  BRA.U !UP0, `(.L_x_7) ;  /* 0x0000000108a07547 */ /* 0x000ff4000b800000 */
[----:B------:R-:W-:-:S04]  /*0840*/  LOP3.LUT R8, R3, 0x1, RZ, 0xc0, !PT ;  /* 0x0000000103087812 */ /* 0x000fc800078ec0ff */
[----:B------:R-:W-:-:S04]  /*0850*/  ISETP.NE.U32.AND P0, PT, R8, 0x1, PT ;  /* 0x000000010800780c */ /* 0x000fc80003f05070 */
[----:B------:R-:W-:Y:S02]  /*0860*/  R2P PR, R3, 0xe ;  /* 0x0000000e03007804 */ /* 0x000fe40000000000 */
[----:B------:R-:W-:-:S07]  /*0870*/  SHF.R.S32.HI R3, RZ, 0x4, R3 ;  /* 0x00000004ff037819 */ /* 0x000fce0000011403 */
[----:B------:R-:W-:-:S04]  /*0880*/  @!P0 VIADD R8, R4, 0xffffffff ;  /* 0xffffffff04088836 */ /* 0x000fc80000000000 */
[----:B------:R-:W-:Y:S02]  /*0890*/  @!P0 IMAD.SHL.U32 R10, R8, 0x4, RZ ;  /* 0x00000004080a8824 */ /* 0x000fe400078e00ff */
[----:B------:R-:W-:-:S04]  /*08a0*/  @P1 VIADD R8, R4, 0xfffffffe ;  /* 0xfffffffe04081836 */ /* 0x000fc80000000000 */
[----:B------:R-:W0:Y:S01]  /*08b0*/  @!P0 LDC R10, c[0x3][R10] ;  /* 0x00c000000a0a8b82 */ /* 0x000e220000000800 */
[----:B------:R-:W-:Y:S02]  /*08c0*/  @P1 IMAD.SHL.U32 R11, R8, 0x4, RZ ;  /* 0x00000004080b1824 */ /* 0x000fe400078e00ff */
[C---:B------:R-:W-:Y:S02]  /*08d0*/  @P2 VIADD R8, R4.reuse, 0xfffffffd ;  /* 0xfffffffd04082836 */ /* 0x040fe40000000000 */
[----:B------:R-:W-:Y:S02]  /*08e0*/  VIADD R4, R4, 0xfffffffc ;  /* 0xfffffffc04047836 */ /* 0x000fe40000000000 */
        /* <DEDUP_REMOVED lines=13> */
[----:B--2---:R-:W-:Y:S02]  /*09c0*/  @P2 SHF.R.S32.HI R14, RZ, 0x1f, R12 ;  /* 0x0000001fff0e2819 */ /* 0x004fe4000001140c */
[----:B------:R-:W-:-:S02]  /*09d0*/  @P1 IMAD R13, R8, R5, R9 ;  /* 0x00000005080d1224 */ /* 0x000fc400078e0209 */
[----:B------:R-:W-:-:S04]  /*09e0*/  @P1 IMAD.WIDE.U32 R8, R5, R11, RZ ;  /* 0x0000000b05081225 */ /* 0x000fc800078e00ff */
[----:B------:R-:W-:Y:S02]  /*09f0*/  @P1 IMAD.IADD R2, R9, 0x1, R13 ;  /* 0x0000000109021824 */ /* 0x000fe400078e020d */
        /* <DEDUP_REMOVED lines=11> */
[----:B------:R-:W-:-:S07]  /*0ab0*/  @P3 IMAD.IADD R2, R9, 0x1, R11 ;  /* 0x0000000109023824 */ /* 0x000fce00078e020b */
.L_x_7:
[----:B------:R-:W-:Y:S05]  /*0ac0*/  BRA.U !UP1, `(.L_x_6) ;  /* 0x0000000109947547 */ /* 0x000fea000b800000 */
[----:B------:R-:W0:Y:S01]  /*0ad0*/  LDC R8, c[0x0][0x398] ;  /* 0x0000e600ff087b82 */ /* 0x000e220000000800 */
[----:B------:R-:W-:Y:S01]  /*0ae0*/  UISETP.NE.AND UP1, UPT, UR9, 0x1, UPT ;  /* 0x000000010900788c */ /* 0x000fe2000bf25270 */
[----:B0-----:R-:W-:-:S08]  /*0af0*/  LOP3.LUT P0, RZ, R8, 0x1, RZ, 0xc0, !PT ;  /* 0x0000000108ff7812 */ /* 0x001fd0000780c0ff */
[----:B------:R-:W-:Y:S05]  /*0b00*/  BRA.U !UP1, `(.L_x_8) ;  /* 0x0000000109587547 */ /* 0x000fea000b800000 */
[C---:B------:R-:W-:Y:S02]  /*0b10*/  LOP3.LUT R8, R3.reuse, 0x1, RZ, 0xc0, !PT ;  /* 0x0000000103087812 */ /* 0x040fe400078ec0ff */
[----:B------:R-:W-:Y:S02]  /*0b20*/  LOP3.LUT P2, RZ, R3, 0x2, RZ, 0xc0, !PT ;  /* 0x0000000203ff7812 */ /* 0x000fe4000784c0ff */
[----:B------:R-:W-:Y:S02]  /*0b30*/  ISETP.NE.U32.AND P1, PT, R8, 0x1, PT ;  /* 0x000000010800780c */ /* 0x000fe40003f25070 */
[----:B------:R-:W-:-:S11]  /*0b40*/  SHF.R.S32.HI R3, RZ, 0x2, R3 ;  /* 0x00000002ff037819 */ /* 0x000fd60000011403 */
[C---:B------:R-:W-:Y:S02]  /*0b50*/  @!P1 VIADD R8, R4.reuse, 0xffffffff ;  /* 0xffffffff04089836 */ /* 0x040fe40000000000 */
[----:B------:R-:W-:Y:S02]  /*0b60*/  VIADD R4, R4, 0xfffffffe ;  /* 0xfffffffe04047836 */ /* 0x000fe40000000000 */
[----:B------:R-:W-:Y:S02]  /*0b70*/  @!P1 IMAD.SHL.U32 R10, R8, 0x4, RZ ;  /* 0x00000004080a9824 */ /* 0x000fe400078e00ff */
[----:B------:R-:W-:-:S04]  /*0b80*/  @P2 IMAD.SHL.U32 R13, R4, 0x4, RZ ;  /* 0x00000004040d2824 */ /* 0x000fc800078e00ff */
[----:B------:R-:W0:Y:S08]  /*0b90*/  @!P1 LDC R10, c[0x3][R10] ;  /* 0x00c000000a0a9b82 */ /* 0x000e300000000800 */
[----:B------:R-:W1:Y:S01]  /*0ba0*/  @P2 LDC R13, c[0x3][R13] ;  /* 0x00c000000d0d2b82 */ /* 0x000e620000000800 */
[----:B0-----:R-:W-:Y:S01]  /*0bb0*/  @!P1 SHF.R.S32.HI R12, RZ, 0x1f, R10 ;  /* 0x0000001fff0c9819 */ /* 0x001fe2000001140a */
[----:B------:R-:W-:-:S02]  /*0bc0*/  @!P1 IMAD R11, R2, R10, RZ ;  /* 0x0000000a020b9224 */ /* 0x000fc400078e02ff */
[----:B------:R-:W-:-:S04]  /*0bd0*/  @!P1 IMAD.WIDE.U32 R8, R5, R10, RZ ;  /* 0x0000000a05089225 */ /* 0x000fc800078e00ff */
[----:B------:R-:W-:Y:S01]  /*0be0*/  @!P1 IMAD R11, R12, R5, R11 ;  /* 0x000000050c0b9224 */ /* 0x000fe200078e020b */
[----:B-1----:R-:W-:Y:S01]  /*0bf0*/  @P2 SHF.R.S32.HI R12, RZ, 0x1f, R13 ;  /* 0x0000001fff0c2819 */ /* 0x002fe2000001140d */
[----:B------:R-:W-:Y:S02]  /*0c00*/  @!P1 IMAD.MOV.U32 R5, RZ, RZ, R8 ;  /* 0x000000ffff059224 */ /* 0x000fe400078e0008 */
[----:B------:R-:W-:Y:S02]  /*0c10*/  @!P1 IMAD.IADD R2, R9, 0x1, R11 ;  /* 0x0000000109029824 */ /* 0x000fe400078e020b */
[----:B------:R-:W-:-:S04]  /*0c20*/  @P2 IMAD.WIDE.U32 R8, R5, R13, RZ ;  /* 0x0000000d05082225 */ /* 0x000fc800078e00ff */
[----:B------:R-:W-:-:S04]  /*0c30*/  @P2 IMAD R10, R2, R13, RZ ;  /* 0x0000000d020a2224 */ /* 0x000fc800078e02ff */
[----:B------:R-:W-:Y:S02]  /*0c40*/  @P2 IMAD R11, R12, R5, R10 ;  /* 0x000000050c0b2224 */ /* 0x000fe400078e020a */
[----:B------:R-:W-:Y:S02]  /*0c50*/  @P2 IMAD.MOV.U32 R5, RZ, RZ, R8 ;  /* 0x000000ffff052224 */ /* 0x000fe400078e0008 */
[----:B------:R-:W-:-:S07]  /*0c60*/  @P2 IMAD.IADD R2, R9, 0x1, R11 ;  /* 0x0000000109022824 */ /* 0x000fce00078e020b */
.L_x_8:
[----:B------:R-:W-:-:S04]  /*0c70*/  LOP3.LUT R3, R3, 0x1, RZ, 0xc0, !PT ;  /* 0x0000000103037812 */ /* 0x000fc800078ec0ff */
[----:B------:R-:W-:-:S13]  /*0c80*/  ISETP.NE.U32.OR P0, PT, R3, 0x1, !P0 ;  /* 0x000000010300780c */ /* 0x000fda0004705470 */
[----:B------:R-:W-:-:S04]  /*0c90*/  @!P0 VIADD R4, R4, 0xffffffff ;  /* 0xffffffff04048836 */ /* 0x000fc80000000000 */
[----:B------:R-:W-:-:S06]  /*0ca0*/  @!P0 IMAD.SHL.U32 R4, R4, 0x4, RZ ;  /* 0x0000000404048824 */ /* 0x000fcc00078e00ff */
[----:B------:R-:W0:Y:S02]  /*0cb0*/  @!P0 LDC R4, c[0x3][R4] ;  /* 0x00c0000004048b82 */ /* 0x000e240000000800 */
[----:B0-----:R-:W-:Y:S01]  /*0cc0*/  @!P0 SHF.R.S32.HI R10, RZ, 0x1f, R4 ;  /* 0x0000001fff0a8819 */ /* 0x001fe20000011404 */
[-C--:B------:R-:W-:Y:S02]  /*0cd0*/  @!P0 IMAD R3, R2, R4.reuse, RZ ;  /* 0x0000000402038224 */ /* 0x080fe400078e02ff */
[----:B------:R-:W-:-:S04]  /*0ce0*/  @!P0 IMAD.WIDE.U32 R8, R5, R4, RZ ;  /* 0x0000000405088225 */ /* 0x000fc800078e00ff */
[----:B------:R-:W-:Y:S02]  /*0cf0*/  @!P0 IMAD R3, R10, R5, R3 ;  /* 0x000000050a038224 */ /* 0x000fe400078e0203 */
[----:B------:R-:W-:Y:S02]  /*0d00*/  @!P0 IMAD.MOV.U32 R5, RZ, RZ, R8 ;  /* 0x000000ffff058224 */ /* 0x000fe400078e0008 */
[----:B------:R-:W-:-:S07]  /*0d10*/  @!P0 IMAD.IADD R2, R9, 0x1, R3 ;  /* 0x0000000109028824 */ /* 0x000fce00078e0203 */
.L_x_6:
[----:B------:R-:W-:-:S04]  /*0d20*/  ISETP.LT.U32.AND P0, PT, R6, R5, PT ;  /* 0x000000050600720c */ /* 0x000fc80003f01070 */
[----:B------:R-:W-:-:S04]  /*0d30*/  ISETP.LT.AND.EX P0, PT, R7, R2, PT, P0 ;  /* 0x000000020700720c */ /* 0x000fc80003f01300 */
[----:B------:R-:W-:Y:S02]  /*0d40*/  SEL R6, R6, R5, P0 ;  /* 0x0000000506067207 */ /* 0x000fe40000000000 */
[----:B------:R-:W-:-:S07]  /*0d50*/  SEL R7, R7, R2, P0 ;  /* 0x0000000207077207 */ /* 0x000fce0000000000 */
.L_x_3:
[----:B------:R-:W-:Y:S05]  /*0d60*/  BSYNC.RECONVERGENT B0 ;  /* 0x0000000000007941 */ /* 0x000fea0003800200 */
.L_x_2:
[----:B------:R-:W0:Y:S01]  /*0d70*/  LDCU UR6, c[0x0][0x380] ;  /* 0x00007000ff0677ac */ /* 0x000e220008000800 */
[----:B------:R-:W-:-:S04]  /*0d80*/  UIADD3 UR4, UPT, UPT, UR4, 0x1, URZ ;  /* 0x0000000104047890 */ /* 0x000fc8000fffe0ff */
[----:B0-----:R-:W-:-:S09]  /*0d90*/  UISETP.NE.AND UP1, UPT, UR4, UR6, UPT ;  /* 0x000000060400728c */ /* 0x001fd2000bf25270 */
[----:B------:R-:W-:Y:S05]  /*0da0*/  BRA.U !UP1, `(.L_x_0) ;  /* 0x0000000d09007547 */ /* 0x000fea000b800000 */
[----:B------:R-:W-:Y:S05]  /*0db0*/  BRA `(.L_x_9) ;  /* 0xfffffff000f47947 */ /* 0x000fea000383ffff */
.L_x_1:
[----:B------:R-:W-:Y:S01]  /*0dc0*/  UISETP.GE.U32.AND UP0, UPT, UR7, 0x4, UPT ;  /* 0x000000040700788c */ /* 0x000fe2000bf06070 */
[----:B------:R-:W-:Y:S01]  /*0dd0*/  IMAD.MOV.U32 R6, RZ, RZ, -0x1 ;  /* 0xffffffffff067424 */ /* 0x000fe200078e00ff */
[----:B------:R-:W-:Y:S01]  /*0de0*/  ULOP3.LUT UR6, UR7, 0x3, URZ, 0xc0, !UPT ;  /* 0x0000000307067892 */ /* 0x000fe2000f8ec0ff */
[----:B------:R-:W-:Y:S02]  /*0df0*/  IMAD.MOV.U32 R7, RZ, RZ, 0x7fffffff ;  /* 0x7fffffffff077424 */ /* 0x000fe400078e00ff */
[----:B------:R-:W-:-:S04]  /*0e00*/  IMAD.MOV.U32 R9, RZ, RZ, RZ ;  /* 0x000000ffff097224 */ /* 0x000fc800078e00ff */
[----:B------:R-:W-:Y:S05]  /*0e10*/  BRA.U !UP0, `(.L_x_10) ;  /* 0x0000000908a47547 */ /* 0x000fea000b800000 */
[----:B------:R-:W-:Y:S01]  /*0e20*/  ULOP3.LUT UR4, UR7, 0x7ffffffc, URZ, 0xc0, !UPT ;  /* 0x7ffffffc07047892 */ /* 0x000fe2000f8ec0ff */
[----:B------:R-:W-:Y:S02]  /*0e30*/  IMAD.MOV.U32 R6, RZ, RZ, -0x1 ;  /* 0xffffffffff067424 */ /* 0x000fe400078e00ff */
[----:B------:R-:W-:Y:S01]  /*0e40*/  IMAD.MOV.U32 R7, RZ, RZ, 0x7fffffff ;  /* 0x7fffffffff077424 */ /* 0x000fe200078e00ff */
[----:B------:R-:W-:Y:S01]  /*0e50*/  UISETP.GT.AND UP0, UPT, UR4, URZ, UPT ;  /* 0x000000ff0400728c */ /* 0x000fe2000bf04270 */
[----:B------:R-:W-:Y:S02]  /*0e60*/  IMAD.MOV.U32 R8, RZ, RZ, RZ ;  /* 0x000000ffff087224 */ /* 0x000fe400078e00ff */
[----:B------:R-:W-:-:S06]  /*0e70*/  IMAD.U32 R9, RZ, RZ, UR4 ;  /* 0x00000004ff097e24 */ /* 0x000fcc000f8e00ff */
[----:B------:R-:W-:Y:S05]  /*0e80*/  BRA.U !UP0, `(.L_x_11) ;  /* 0x0000000908287547 */ /* 0x000fea000b800000 */
[----:B------:R-:W-:Y:S01]  /*0e90*/  IMAD.IADD R2, R9, 0x1, -R8 ;  /* 0x0000000109027824 */ /* 0x000fe200078e0a08 */
[----:B------:R-:W-:-:S04]  /*0ea0*/  PLOP3.LUT P0, PT, PT, PT, PT, 0x80, 0x8 ;  /* 0x000000000008781c */ /* 0x000fc80003f0f070 */
[----:B------:R-:W-:-:S13]  /*0eb0*/  ISETP.GT.AND P1, PT, R2, 0xc, PT ;  /* 0x0000000c0200780c */ /* 0x000fda0003f24270 */
[----:B------:R-:W-:Y:S05]  /*0ec0*/  @!P1 BRA `(.L_x_12) ;  /* 0x0000000400589947 */ /* 0x000fea0003800000 */
[----:B------:R-:W-:Y:S01]  /*0ed0*/  PLOP3.LUT P0, PT, PT, PT, PT, 0x8, 0x80 ;  /* 0x000000000080781c */ /* 0x000fe20003f0e170 */
[----:B------:R-:W-:Y:S01]  /*0ee0*/  VIADD R13, R9, 0xfffffff4 ;  /* 0xfffffff4090d7836 */ /* 0x000fe20000000000 */
[----:B------:R-:W0:Y:S11]  /*0ef0*/  LDCU.64 UR8, c[0x0][0x388] ;  /* 0x00007100ff0877ac */ /* 0x000e360008000a00 */
.L_x_13:
[----:B------:R-:W-:Y:S02]  /*0f00*/  IMAD R2, R0, UR7, R8 ;  /* 0x0000000700027c24 */ /* 0x000fe4000f8e0208 */
[----:B------:R-:W-:-:S03]  /*0f10*/  VIADD R3, R8, 0x4 ;  /* 0x0000000408037836 */ /* 0x000fc60000000000 */
[----:B0-----:R-:W-:Y:S01]  /*0f20*/  IADD3 R4, P1, PT, R2, UR8, RZ ;  /* 0x0000000802047c10 */ /* 0x001fe2000ff3e0ff */
[----:B------:R-:W-:-:S03]  /*0f30*/  IMAD R3, R0, UR7, R3 ;  /* 0x0000000700037c24 */ /* 0x000fc6000f8e0203 */
[----:B------:R-:W-:-:S05]  /*0f40*/  LEA.HI.X.SX32 R5, R2, UR9, 0x1, P1 ;  /* 0x0000000902057c11 */ /* 0x000fca00088f0eff */
[----:B------:R-:W2:Y:S01]  /*0f50*/  LDG.E.U8 R26, desc[UR10][R4.64] ;  /* 0x0000000a041a7981 */ /* 0x000ea2000c1e1100 */
[----:B------:R-:W-:-:S03]  /*0f60*/  IADD3 R10, P1, PT, R3, UR8, RZ ;  /* 0x00000008030a7c10 */ /* 0x000fc6000ff3e0ff */
[----:B------:R-:W3:Y:S01]  /*0f70*/  LDG.E.U8 R12, desc[UR10][R4.64+0x1] ;  /* 0x0000010a040c7981 */ /* 0x000ee2000c1e1100 */
[----:B------:R-:W-:-:S03]  /*0f80*/  LEA.HI.X.SX32 R11, R3, UR9, 0x1, P1 ;  /* 0x00000009030b7c11 */ /* 0x000fc600088f0eff */
[----:B------:R-:W4:Y:S01]  /*0f90*/  LDG.E.U8 R14, desc[UR10][R4.64+0x2] ;  /* 0x0000020a040e7981 */ /* 0x000f22000c1e1100 */
[----:B------:R-:W-:-:S03]  /*0fa0*/  VIADD R3, R8, 0x8 ;  /* 0x0000000808037836 */ /* 0x000fc60000000000 */
[----:B------:R0:W5:Y:S01]  /*0fb0*/  LDG.E.U8 R15, desc[UR10][R4.64+0x3] ;  /* 0x0000030a040f7981 */ /* 0x000162000c1e1100 */
[----:B------:R-:W-:-:S03]  /*0fc0*/  IMAD R3, R0, UR7, R3 ;  /* 0x0000000700037c24 */ /* 0x000fc6000f8e0203 */
[----:B------:R-:W5:Y:S04]  /*0fd0*/  LDG.E.U8 R16, desc[UR10][R10.64] ;  /* 0x0000000a0a107981 */ /* 0x000f68000c1e1100 */
[----:B------:R-:W5:Y:S01]  /*0fe0*/  LDG.E.U8 R18, desc[UR10][R10.64+0x1] ;  /* 0x0000010a0a127981 */ /* 0x000f62000c1e1100 */
[----:B------:R-:W-:-:S03]  /*0ff0*/  IADD3 R2, P1, PT, R3, UR8, RZ ;  /* 0x0000000803027c10 */ /* 0x000fc6000ff3e0ff */
[----:B------:R-:W5:Y:S01]  /*1000*/  LDG.E.U8 R17, desc[UR10][R10.64+0x2] ;  /* 0x0000020a0a117981 */ /* 0x000f62000c1e1100 */
[----:B------:R-:W-:Y:S01]  /*1010*/  LEA.HI.X.SX32 R3, R3, UR9, 0x1, P1 ;  /* 0x0000000903037c11 */ /* 0x000fe200088f0eff */
[----:B------:R-:W-:Y:S02]  /*1020*/  VIADD R19, R8, 0xc ;  /* 0x0000000c08137836 */ /* 0x000fe40000000000 */
[----:B------:R-:W5:Y:S02]  /*1030*/  LDG.E.U8 R25, desc[UR10][R10.64+0x3] ;  /* 0x0000030a0a197981 */ /* 0x000f64000c1e1100 */
[----:B------:R-:W-:Y:S02]  /*1040*/  IMAD R19, R0, UR7, R19 ;  /* 0x0000000700137c24 */ /* 0x000fe4000f8e0213 */
[----:B------:R-:W5:Y:S04]  /*1050*/  LDG.E.U8 R24, desc[UR10][R2.64] ;  /* 0x0000000a02187981 */ /* 0x000f68000c1e1100 */
[----:B------:R-:W5:Y:S01]  /*1060*/  LDG.E.U8 R23, desc[UR10][R2.64+0x1] ;  /* 0x0000010a02177981 */ /* 0x000f62000c1e1100 */
[----:B0-----:R-:W-:-:S03]  /*1070*/  IADD3 R4, P1, PT, R19, UR8, RZ ;  /* 0x0000000813047c10 */ /* 0x001fc6000ff3e0ff */
[----:B------:R-:W5:Y:S01]  /*1080*/  LDG.E.U8 R21, desc[UR10][R2.64+0x2] ;  /* 0x0000020a02157981 */ /* 0x000f62000c1e1100 */
[----:B------:R-:W-:-:S03]  /*1090*/  LEA.HI.X.SX32 R5, R19, UR9, 0x1, P1 ;  /* 0x0000000913057c11 */ /* 0x000fc600088f0eff */
[----:B------:R-:W5:Y:S04]  /*10a0*/  LDG.E.U8 R22, desc[UR10][R2.64+0x3] ;  /* 0x0000030a02167981 */ /* 0x000f68000c1e1100 */
[----:B------:R-:W5:Y:S04]  /*10b0*/  LDG.E.U8 R20, desc[UR10][R4.64] ;  /* 0x0000000a04147981 */ /* 0x000f68000c1e1100 */
[----:B------:R-:W5:Y:S04]  /*10c0*/  LDG.E.U8 R19, desc[UR10][R4.64+0x1] ;  /* 0x0000010a04137981 */ /* 0x000f68000c1e1100 */
[----:B------:R-:W5:Y:S04]  /*10d0*/  LDG.E.U8 R11, desc[UR10][R4.64+0x2] ;  /* 0x0000020a040b7981 */ /* 0x000f68000c1e1100 */
[----:B------:R-:W5:Y:S01]  /*10e0*/  LDG.E.U8 R10, desc[UR10][R4.64+0x3] ;  /* 0x0000030a040a7981 */ /* 0x000f62000c1e1100 */
[----:B------:R-:W-:Y:S01]  /*10f0*/  UPRMT UR4, UR12, 0x9910, URZ ;  /* 0x000099100c047896 */ /* 0x000fe200080000ff */
[----:B------:R-:W-:-:S05]  /*1100*/  VIADD R8, R8, 0x10 ;  /* 0x0000001008087836 */ /* 0x000fca0000000000 */
[----:B------:R-:W-:Y:S02]  /*1110*/  ISETP.GE.AND P3, PT, R8, R13, PT ;  /* 0x0000000d0800720c */ /* 0x000fe40003f66270 */
[----:B--2---:R-:W-:Y:S02]  /*1120*/  ISETP.NE.AND P1, PT, R26, UR4, PT ;  /* 0x000000041a007c0c */ /* 0x004fe4000bf25270 */
[----:B---3--:R-:W-:Y:S02]  /*1130*/  ISETP.NE.AND P2, PT, R12, UR4, PT ;  /* 0x000000040c007c0c */ /* 0x008fe4000bf45270 */
[----:B------:R-:W-:Y:S02]  /*1140*/  SEL R6, R6, 0x1, P1 ;  /* 0x0000000106067807 */ /* 0x000fe40000800000 */
[----:B------:R-:W-:Y:S02]  /*1150*/  SEL R7, R7, RZ, P1 ;  /* 0x000000ff07077207 */ /* 0x000fe40000800000 */
[----:B----4-:R-:W-:-:S02]  /*1160*/  ISETP.NE.AND P1, PT, R14, UR4, PT ;  /* 0x000000040e007c0c */ /* 0x010fc4000bf25270 */
[----:B------:R-:W-:Y:S02]  /*1170*/  SEL R6, R6, 0x1, P2 ;  /* 0x0000000106067807 */ /* 0x000fe40001000000 */
[----:B------:R-:W-:Y:S02]  /*1180*/  SEL R7, R7, RZ, P2 ;  /* 0x000000ff07077207 */ /* 0x000fe40001000000 */
[----:B-----5:R-:W-:Y:S02]  /*1190*/  ISETP.NE.AND P2, PT, R15, UR4, PT ;  /* 0x000000040f007c0c */ /* 0x020fe4000bf45270 */
[----:B------:R-:W-:Y:S02]  /*11a0*/  SEL R6, R6, 0x1, P1 ;  /* 0x0000000106067807 */ /* 0x000fe40000800000 */
[----:B------:R-:W-:Y:S02]  /*11b0*/  SEL R7, R7, RZ, P1 ;  /* 0x000000ff07077207 */ /* 0x000fe40000800000 */
[----:B------:R-:W-:-:S02]  /*11c0*/  ISETP.NE.AND P1, PT, R16, UR4, PT ;  /* 0x0000000410007c0c */ /* 0x000fc4000bf25270 */
[----:B------:R-:W-:Y:S02]  /*11d0*/  SEL R6, R6, 0x1, P2 ;  /* 0x0000000106067807 */ /* 0x000fe40001000000 */
[----:B------:R-:W-:Y:S02]  /*11e0*/  SEL R7, R7, RZ, P2 ;  /* 0x000000ff07077207 */ /* 0x000fe40001000000 */
[----:B------:R-:W-:Y:S02]  /*11f0*/  ISETP.NE.AND P2, PT, R18, UR4, PT ;  /* 0x0000000412007c0c */ /* 0x000fe4000bf45270 */
        /* <DEDUP_REMOVED lines=32> */
[----:B------:R-:W-:-:S02]  /*1400*/  SEL R6, R6, 0x1, P2 ;  /* 0x0000000106067807 */ /* 0x000fc40001000000 */
[----:B------:R-:W-:Y:S01]  /*1410*/  SEL R7, R7, RZ, P2 ;  /* 0x000000ff07077207 */ /* 0x000fe20001000000 */
[----:B------:R-:W-:Y:S06]  /*1420*/  @!P3 BRA `(.L_x_13) ;  /* 0xfffffff800b4b947 */ /* 0x000fec000383ffff */
.L_x_12:
[----:B------:R-:W-:-:S05]  /*1430*/  IMAD.IADD R2, R9, 0x1, -R8 ;  /* 0x0000000109027824 */ /* 0x000fca00078e0a08 */
[----:B------:R-:W-:-:S13]  /*1440*/  ISETP.GT.AND P1, PT, R2, 0x4, PT ;  /* 0x000000040200780c */ /* 0x000fda0003f24270 */
[----:B------:R-:W-:Y:S05]  /*1450*/  @!P1 BRA `(.L_x_14) ;  /* 0x0000000000ac9947 */ /* 0x000fea0003800000 */
[----:B------:R-:W0:Y:S01]  /*1460*/  LDCU.64 UR4, c[0x0][0x388] ;  /* 0x00007100ff0477ac */ /* 0x000e220008000a00 */
[----:B------:R-:W-:Y:S02]  /*1470*/  IMAD R2, R0, UR7, R8 ;  /* 0x0000000700027c24 */ /* 0x000fe4000f8e0208 */
[----:B------:R-:W-:-:S04]  /*1480*/  VIADD R3, R8, 0x4 ;  /* 0x0000000408037836 */ /* 0x000fc80000000000 */
[----:B------:R-:W-:Y:S01]  /*1490*/  IMAD R3, R0, UR7, R3 ;  /* 0x0000000700037c24 */ /* 0x000fe2000f8e0203 */
[----:B0-----:R-:W-:-:S04]  /*14a0*/  IADD3 R4, P0, PT, R2, UR4, RZ ;  /* 0x0000000402047c10 */ /* 0x001fc8000ff1e0ff */
[----:B------:R-:W-:-:S05]  /*14b0*/  LEA.HI.X.SX32 R5, R2, UR5, 0x1, P0 ;  /* 0x0000000502057c11 */ /* 0x000fca00080f0eff */
[----:B------:R-:W2:Y:S01]  /*14c0*/  LDG.E.U8 R17, desc[UR10][R4.64] ;  /* 0x0000000a04117981 */ /* 0x000ea2000c1e1100 */
[----:B------:R-:W-:-:S03]  /*14d0*/  IADD3 R2, P0, PT, R3, UR4, RZ ;  /* 0x0000000403027c10 */ /* 0x000fc6000ff1e0ff */
[----:B------:R-:W3:Y:S01]  /*14e0*/  LDG.E.U8 R10, desc[UR10][R4.64+0x1] ;  /* 0x0000010a040a7981 */ /* 0x000ee2000c1e1100 */
[----:B------:R-:W-:-:S03]  /*14f0*/  LEA.HI.X.SX32 R3, R3, UR5, 0x1, P0 ;  /* 0x0000000503037c11 */ /* 0x000fc600080f0eff */
[----:B------:R-:W4:Y:S04]  /*1500*/  LDG.E.U8 R11, desc[UR10][R4.64+0x2] ;  /* 0x0000020a040b7981 */ /* 0x000f28000c1e1100 */
[----:B------:R-:W5:Y:S04]  /*1510*/  LDG.E.U8 R12, desc[UR10][R4.64+0x3] ;  /* 0x0000030a040c7981 */ /* 0x000f68000c1e1100 */
[----:B------:R-:W5:Y:S04]  /*1520*/  LDG.E.U8 R13, desc[UR10][R2.64] ;  /* 0x0000000a020d7981 */ /* 0x000f68000c1e1100 */
[----:B------:R-:W5:Y:S04]  /*1530*/  LDG.E.U8 R14, desc[UR10][R2.64+0x1] ;  /* 0x0000010a020e7981 */ /* 0x000f68000c1e1100 */
[----:B------:R-:W5:Y:S04]  /*1540*/  LDG.E.U8 R15, desc[UR10][R2.64+0x2] ;  /* 0x0000020a020f7981 */ /* 0x000f68000c1e1100 */
[----:B------:R-:W5:Y:S01]  /*1550*/  LDG.E.U8 R16, desc[UR10][R2.64+0x3] ;  /* 0x0000030a02107981 */ /* 0x000f62000c1e1100 */
[----:B------:R-:W-:Y:S01]  /*1560*/  UPRMT UR4, UR12, 0x9910, URZ ;  /* 0x000099100c047896 */ /* 0x000fe200080000ff */
[----:B------:R-:W-:-:S05]  /*1570*/  VIADD R8, R8, 0x8 ;  /* 0x0000000808087836 */ /* 0x000fca0000000000 */
[----:B--2---:R-:W-:Y:S02]  /*1580*/  ISETP.NE.AND P0, PT, R17, UR4, PT ;  /* 0x0000000411007c0c */ /* 0x004fe4000bf05270 */
[----:B---3--:R-:W-:Y:S02]  /*1590*/  ISETP.NE.AND P1, PT, R10, UR4, PT ;  /* 0x000000040a007c0c */ /* 0x008fe4000bf25270 */
[----:B------:R-:W-:Y:S02]  /*15a0*/  SEL R6, R6, 0x1, P0 ;  /* 0x0000000106067807 */ /* 0x000fe40000000000 */
[----:B------:R-:W-:Y:S02]  /*15b0*/  SEL R7, R7, RZ, P0 ;  /* 0x000000ff07077207 */ /* 0x000fe40000000000 */
[----:B----4-:R-:W-:Y:S02]  /*15c0*/  ISETP.NE.AND P0, PT, R11, UR4, PT ;  /* 0x000000040b007c0c */ /* 0x010fe4000bf05270 */
[----:B------:R-:W-:-:S02]  /*15d0*/  SEL R6, R6, 0x1, P1 ;  /* 0x0000000106067807 */ /* 0x000fc40000800000 */
[----:B------:R-:W-:Y:S02]  /*15e0*/  SEL R7, R7, RZ, P1 ;  /* 0x000000ff07077207 */ /* 0x000fe40000800000 */
[----:B-----5:R-:W-:Y:S02]  /*15f0*/  ISETP.NE.AND P1, PT, R12, UR4, PT ;  /* 0x000000040c007c0c */ /* 0x020fe4000bf25270 */
[----:B------:R-:W-:Y:S02]  /*1600*/  SEL R6, R6, 0x1, P0 ;  /* 0x0000000106067807 */ /* 0x000fe40000000000 */
[----:B------:R-:W-:Y:S02]  /*1610*/  SEL R7, R7, RZ, P0 ;  /* 0x000000ff07077207 */ /* 0x000fe40000000000 */
[----:B------:R-:W-:Y:S02]  /*1620*/  ISETP.NE.AND P0, PT, R13, UR4, PT ;  /* 0x000000040d007c0c */ /* 0x000fe4000bf05270 */
[----:B------:R-:W-:-:S02]  /*1630*/  SEL R6, R6, 0x1, P1 ;  /* 0x0000000106067807 */ /* 0x000fc40000800000 */
[----:B------:R-:W-:Y:S02]  /*1640*/  SEL R7, R7, RZ, P1 ;  /* 0x000000ff07077207 */ /* 0x000fe40000800000 */
[----:B------:R-:W-:Y:S02]  /*1650*/  ISETP.NE.AND P1, PT, R14, UR4, PT ;  /* 0x000000040e007c0c */ /* 0x000fe4000bf25270 */
        /* <DEDUP_REMOVED lines=8> */
[----:B------:R-:W-:Y:S02]  /*16e0*/  PLOP3.LUT P0, PT, PT, PT, PT, 0x8, 0x80 ;  /* 0x000000000080781c */ /* 0x000fe40003f0e170 */
[----:B------:R-:W-:-:S02]  /*16f0*/  SEL R6, R6, 0x1, P1 ;  /* 0x0000000106067807 */ /* 0x000fc40000800000 */
[----:B------:R-:W-:-:S09]  /*1700*/  SEL R7, R7, RZ, P1 ;  /* 0x000000ff07077207 */ /* 0x000fd20000800000 */
.L_x_14:
[----:B------:R-:W-:-:S13]  /*1710*/  ISETP.NE.OR P0, PT, R8, R9, P0 ;  /* 0x000000090800720c */ /* 0x000fda0000705670 */
[----:B------:R-:W-:Y:S05]  /*1720*/  @!P0 BRA `(.L_x_10) ;  /* 0x0000000000608947 */ /* 0x000fea0003800000 */
.L_x_11:
[----:B------:R-:W0:Y:S01]  /*1730*/  LDCU.64 UR8, c[0x0][0x388] ;  /* 0x00007100ff0877ac */ /* 0x000e220008000a00 */
[----:B------:R-:W-:-:S12]  /*1740*/  UPRMT UR4, UR12, 0x9910, URZ ;  /* 0x000099100c047896 */ /* 0x000fd800080000ff */
.L_x_15:
[----:B------:R-:W-:-:S05]  /*1750*/  IMAD R3, R0, UR7, R8 ;  /* 0x0000000700037c24 */ /* 0x000fca000f8e0208 */
[----:B0-----:R-:W-:-:S04]  /*1760*/  IADD3 R2, P0, PT, R3, UR8, RZ ;  /* 0x0000000803027c10 */ /* 0x001fc8000ff1e0ff */
[----:B------:R-:W-:-:S05]  /*1770*/  LEA.HI.X.SX32 R3, R3, UR9, 0x1, P0 ;  /* 0x0000000903037c11 */ /* 0x000fca00080f0eff */
[----:B------:R-:W2:Y:S04]  /*1780*/  LDG.E.U8 R11, desc[UR10][R2.64] ;  /* 0x0000000a020b7981 */ /* 0x000ea8000c1e1100 */
[----:B------:R-:W3:Y:S04]  /*1790*/  LDG.E.U8 R4, desc[UR10][R2.64+0x1] ;  /* 0x0000010a02047981 */ /* 0x000ee8000c1e1100 */
[----:B------:R-:W4:Y:S04]  /*17a0*/  LDG.E.U8 R5, desc[UR10][R2.64+0x2] ;  /* 0x0000020a02057981 */ /* 0x000f28000c1e1100 */
[----:B------:R-:W5:Y:S01]  /*17b0*/  LDG.E.U8 R10, desc[UR10][R2.64+0x3] ;  /* 0x0000030a020a7981 */ /* 0x000f62000c1e1100 */
[----:B------:R-:W-:-:S05]  /*17c0*/  VIADD R8, R8, 0x4 ;  /* 0x0000000408087836 */ /* 0x000fca0000000000 */
[----:B------:R-:W-:Y:S02]  /*17d0*/  ISETP.NE.AND P2, PT, R8, R9, PT ;  /* 0x000000090800720c */ /* 0x000fe40003f45270 */
        /* <DEDUP_REMOVED lines=10> */
[----:B------:R-:W-:-:S02]  /*1880*/  SEL R6, R6, 0x1, P1 ;  /* 0x0000000106067807 */ /* 0x000fc40000800000 */
[----:B------:R-:W-:Y:S01]  /*1890*/  SEL R7, R7, RZ, P1 ;  /* 0x000000ff07077207 */ /* 0x000fe20000800000 */
[----:B------:R-:W-:Y:S06]  /*18a0*/  @P2 BRA `(.L_x_15) ;  /* 0xfffffffc00a82947 */ /* 0x000fec000383ffff */
.L_x_10:
[----:B------:R-:W-:-:S09]  /*18b0*/  UISETP.NE.AND UP0, UPT, UR6, URZ, UPT ;  /* 0x000000ff0600728c */ /* 0x000fd2000bf05270 */
[----:B------:R-:W-:Y:S05]  /*18c0*/  BRA.U !UP0, `(.L_x_0) ;  /* 0x0000000108387547 */ /* 0x000fea000b800000 */
[----:B------:R-:W0:Y:S01]  /*18d0*/  LDCU.64 UR8, c[0x0][0x388] ;  /* 0x00007100ff0877ac */ /* 0x000e220008000a00 */
[----:B------:R-:W-:Y:S01]  /*18e0*/  UPRMT UR5, UR12, 0x9910, URZ ;  /* 0x000099100c057896 */ /* 0x000fe200080000ff */
[----:B------:R-:W-:-:S11]  /*18f0*/  UMOV UR4, URZ ;  /* 0x000000ff00047c82 */ /* 0x000fd60008000000 */
.L_x_16:
[----:B------:R-:W-:-:S05]  /*1900*/  IMAD R3, R0, UR7, R9 ;  /* 0x0000000700037c24 */ /* 0x000fca000f8e0209 */
[----:B0-----:R-:W-:-:S04]  /*1910*/  IADD3 R2, P0, PT, R3, UR8, RZ ;  /* 0x0000000803027c10 */ /* 0x001fc8000ff1e0ff */
[----:B------:R-:W-:-:S05]  /*1920*/  LEA.HI.X.SX32 R3, R3, UR9, 0x1, P0 ;  /* 0x0000000903037c11 */ /* 0x000fca00080f0eff */
[----:B------:R-:W2:Y:S01]  /*1930*/  LDG.E.U8 R2, desc[UR10][R2.64] ;  /* 0x0000000a02027981 */ /* 0x000ea2000c1e1100 */
[----:B------:R-:W-:Y:S01]  /*1940*/  UIADD3 UR4, UPT, UPT, UR4, 0x1, URZ ;  /* 0x0000000104047890 */ /* 0x000fe2000fffe0ff */
[----:B------:R-:W-:-:S03]  /*1950*/  VIADD R9, R9, 0x1 ;  /* 0x0000000109097836 */ /* 0x000fc60000000000 */
[----:B------:R-:W-:Y:S01]  /*1960*/  UISETP.NE.AND UP0, UPT, UR4, UR6, UPT ;  /* 0x000000060400728c */ /* 0x000fe2000bf05270 */
[----:B--2---:R-:W-:-:S04]  /*1970*/  ISETP.NE.AND P0, PT, R2, UR5, PT ;  /* 0x0000000502007c0c */ /* 0x004fc8000bf05270 */
[----:B------:R-:W-:Y:S02]  /*1980*/  SEL R6, R6, 0x1, P0 ;  /* 0x0000000106067807 */ /* 0x000fe40000000000 */
[----:B------:R-:W-:Y:S02]  /*1990*/  SEL R7, R7, RZ, P0 ;  /* 0x000000ff07077207 */ /* 0x000fe40000000000 */
[----:B------:R-:W-:Y:S05]  /*19a0*/  BRA.U UP0, `(.L_x_16) ;  /* 0xfffffffd00d47547 */ /* 0x000fea000b83ffff */
.L_x_0:
[----:B------:R-:W0:Y:S02]  /*19b0*/  LDC.64 R2, c[0x0][0x390] ;  /* 0x0000e400ff027b82 */ /* 0x000e240000000a00 */
[----:B0-----:R-:W-:-:S05]  /*19c0*/  IMAD.WIDE R2, R0, 0x8, R2 ;  /* 0x0000000800027825 */ /* 0x001fca00078e0202 */
[----:B------:R-:W-:Y:S01]  /*19d0*/  STG.E.64 desc[UR10][R2.64], R6 ;  /* 0x0000000602007986 */ /* 0x000fe2000c101b0a */
[----:B------:R-:W-:Y:S05]  /*19e0*/  EXIT ;  /* 0x000000000000794d */ /* 0x000fea0003800000 */
.L_x_17:
[----:B------:R-:W-:-:S00]  /*19f0*/  BRA `(.L_x_17) ;  /* 0xfffffffc00fc7947 */ /* 0x000fc0000383ffff */
[----:B------:R-:W-:-:S00]  /*1a00*/  NOP ;  /* 0x0000000000007918 */ /* 0x000fc00000000000 */
[----:B------:R-:W-:-:S00]  /*1a10*/  NOP ;  /* 0x0000000000007918 */ /* 0x000fc00000000000 */
[----:B------:R-:W-:-:S00]  /*1a20*/  NOP ;  /* 0x0000000000007918 */ /* 0x000fc00000000000 */
[----:B------:R-:W-:-:S00]  /*1a30*/  NOP ;  /* 0x0000000000007918 */ /* 0x000fc00000000000 */
[----:B------:R-:W-:-:S00]  /*1a40*/  NOP ;  /* 0x0000000000007918 */ /* 0x000fc00000000000 */
[----:B------:R-:W-:-:S00]  /*1a50*/  NOP ;  /* 0x0000000000007918 */ /* 0x000fc00000000000 */
[----:B------:R-:W-:-:S00]  /*1a60*/  NOP ;  /* 0x0000000000007918 */ /* 0x000fc00000000000 */
[----:B------:R-:W-:-:S00]  /*1a70*/  NOP ;  /* 0x0000000000007918 */ /* 0x000fc00000000000 */
.L_x_37:


//--------------------- .text._Z37Day_24_2015_CUDA_findGroupsMin_kerneliPhS_ --------------------------
	.section	.text._Z37Day_24_2015_CUDA_findGroupsMin_kerneliPhS_,"ax",@progbits
	.align	128
        .global         _Z37Day_24_2015_CUDA_findGroupsMin_kerneliPhS_
        .type           _Z37Day_24_2015_CUDA_findGroupsMin_kerneliPhS_,@function
        .size           _Z37Day_24_2015_CUDA_findGroupsMin_kerneliPhS_,(.L_x_38 - _Z37Day_24_2015_CUDA_findGroupsMin_kerneliPhS_)
        .other          _Z37Day_24_2015_CUDA_findGroupsMin_kerneliPhS_,@"STO_CUDA_ENTRY STV_DEFAULT"
_Z37Day_24_2015_CUDA_findGroupsMin_kerneliPhS_:
.text._Z37Day_24_2015_CUDA_findGroupsMin_kerneliPhS_:
[----:B------:R-:W-:Y:S01]  /*0000*/  LDC R1, c[0x0][0x37c] ;  /* 0x0000df00ff017b82 */ /* 0x000fe20000000800 */
[----:B------:R-:W0:Y:S01]  /*0010*/  S2R R3, SR_CTAID.X ;  /* 0x0000000000037919 */ /* 0x000e220000002500 */
[----:B------:R-:W1:Y:S01]  /*0020*/  LDCU UR5, c[0x0][0x380] ;  /* 0x00007000ff0577ac */ /* 0x000e620008000800 */
[----:B------:R-:W-:Y:S01]  /*0030*/  IMAD.MOV.U32 R30, RZ, RZ, 0xff ;  /* 0x000000ffff1e7424 */ /* 0x000fe200078e00ff */
[----:B------:R-:W0:Y:S01]  /*0040*/  S2R R0, SR_TID.X ;  /* 0x0000000000007919 */ /* 0x000e220000002100 */
[----:B------:R-:W0:Y:S01]  /*0050*/  LDCU UR4, c[0x0][0x360] ;  /* 0x00006c00ff0477ac */ /* 0x000e220008000800 */
[----:B------:R-:W2:Y:S01]  /*0060*/  LDCU.64 UR8, c[0x0][0x358] ;  /* 0x00006b00ff0877ac */ /* 0x000ea20008000a00 */
[----:B-1----:R-:W-:Y:S01]  /*0070*/  UISETP.GE.AND UP0, UPT, UR5, 0x1, UPT ;  /* 0x000000010500788c */ /* 0x002fe2000bf06270 */
[----:B0-----:R-:W-:-:S08]  /*0080*/  IMAD R3, R3, UR4, R0 ;  /* 0x0000000403037c24 */ /* 0x001fd0000f8e0200 */
[----:B--2---:R-:W-:Y:S05]  /*0090*/  BRA.U !UP0, `(.L_x_18) ;  /* 0x0000000508887547 */ /* 0x004fea000b800000 */
[----:B------:R-:W-:Y:S01]  /*00a0*/  UISETP.GE.U32.AND UP1, UPT, UR5, 0x10, UPT ;  /* 0x000000100500788c */ /* 0x000fe2000bf26070 */
[----:B------:R-:W-:Y:S01]  /*00b0*/  IMAD.MOV.U32 R30, RZ, RZ, 0xff ;  /* 0x000000ffff1e7424 */ /* 0x000fe200078e00ff */
[----:B------:R-:W-:Y:S02]  /*00c0*/  ULOP3.LUT UR6, UR5, 0xf, URZ, 0xc0, !UPT ;  /* 0x0000000f05067892 */ /* 0x000fe4000f8ec0ff */
[----:B------:R-:W-:Y:S01]  /*00d0*/  IMAD R5, R3, UR5, RZ ;  /* 0x0000000503057c24 */ /* 0x000fe2000f8e02ff */
[----:B------:R-:W-:Y:S01]  /*00e0*/  UMOV UR4, URZ ;  /* 0x000000ff00047c82 */ /* 0x000fe20008000000 */
[----:B------:R-:W-:-:S03]  /*00f0*/  UISETP.NE.AND UP0, UPT, UR6, URZ, UPT ;  /* 0x000000ff0600728c */ /* 0x000fc6000bf05270 */
[----:B------:R-:W-:Y:S08]  /*0100*/  BRA.U !UP1, `(.L_x_19) ;  /* 0x0000000109987547 */ /* 0x000ff0000b800000 */
[----:B------:R-:W-:Y:S01]  /*0110*/  ULOP3.LUT UR4, UR5, 0x7ffffff0, URZ, 0xc0, !UPT ;  /* 0x7ffffff005047892 */ /* 0x000fe2000f8ec0ff */
[----:B------:R-:W-:Y:S02]  /*0120*/  IMAD.MOV.U32 R30, RZ, RZ, 0xff ;  /* 0x000000ffff1e7424 */ /* 0x000fe400078e00ff */
[----:B------:R-:W-:Y:S01]  /*0130*/  IMAD.MOV.U32 R7, RZ, RZ, R5 ;  /* 0x000000ffff077224 */ /* 0x000fe200078e0005 */
[----:B------:R-:W-:-:S12]  /*0140*/  UIADD3 UR7, UPT, UPT, -UR4, URZ, URZ ;  /* 0x000000ff04077290 */ /* 0x000fd8000fffe1ff */
.L_x_20:
[----:B------:R-:W0:Y:S01]  /*0150*/  LDC.64 R34, c[0x0][0x388] ;  /* 0x0000e200ff227b82 */ /* 0x000e220000000a00 */
[----:B------:R-:W-:Y:S02]  /*0160*/  SHF.R.S32.HI R0, RZ, 0x1f, R7 ;  /* 0x0000001fff007819 */ /* 0x000fe40000011407 */
[----:B0-----:R-:W-:-:S04]  /*0170*/  IADD3 R34, P0, P1, R7, 0x7, R34 ;  /* 0x0000000707227810 */ /* 0x001fc8000791e022 */
[----:B------:R-:W-:-:S05]  /*0180*/  IADD3.X R35, PT, PT, R0, R35, RZ, P0, P1 ;  /* 0x0000002300237210 */ /* 0x000fca00007e24ff */
[----:B------:R-:W2:Y:S04]  /*0190*/  LDG.E.U8 R32, desc[UR8][R34.64+-0x7] ;  /* 0xfffff90822207981 */ /* 0x000ea8000c1e1100 */
[----:B------:R-:W2:Y:S04]  /*01a0*/  LDG.E.U8 R28, desc[UR8][R34.64+-0x6] ;  /* 0xfffffa08221c7981 */ /* 0x000ea8000c1e1100 */
[----:B------:R-:W3:Y:S04]  /*01b0*/  LDG.E.U8 R0, desc[UR8][R34.64+-0x5] ;  /* 0xfffffb0822007981 */ /* 0x000ee8000c1e1100 */
[----:B------:R-:W3:Y:S04]  /*01c0*/  LDG.E.U8 R2, desc[UR8][R34.64+-0x4] ;  /* 0xfffffc0822027981 */ /* 0x000ee8000c1e1100 */
[----:B------:R-:W4:Y:S04]  /*01d0*/  LDG.E.U8 R4, desc[UR8][R34.64+-0x3] ;  /* 0xfffffd0822047981 */ /* 0x000f28000c1e1100 */
[----:B------:R-:W4:Y:S04]  /*01e0*/  LDG.E.U8 R6, desc[UR8][R34.64+-0x2] ;  /* 0xfffffe0822067981 */ /* 0x000f28000c1e1100 */
[----:B------:R-:W5:Y:S04]  /*01f0*/  LDG.E.U8 R8, desc[UR8][R34.64+-0x1] ;  /* 0xffffff0822087981 */ /* 0x000f68000c1e1100 */
        /* <DEDUP_REMOVED lines=8> */
[----:B------:R-:W5:Y:S01]  /*0280*/  LDG.E.U8 R26, desc[UR8][R34.64+0x8] ;  /* 0x00000808221a7981 */ /* 0x000f62000c1e1100 */
[----:B------:R-:W-:Y:S01]  /*0290*/  LOP3.LUT R30, R30, 0xff, RZ, 0xc0, !PT ;  /* 0x000000ff1e1e7812 */ /* 0x000fe200078ec0ff */
[----:B------:R-:W-:Y:S01]  /*02a0*/  UIADD3 UR7, UPT, UPT, UR7, 0x10, URZ ;  /* 0x0000001007077890 */ /* 0x000fe2000fffe0ff */
[----:B------:R-:W-:-:S03]  /*02b0*/  VIADD R7, R7, 0x10 ;  /* 0x0000001007077836 */ /* 0x000fc60000000000 */
[----:B------:R-:W-:Y:S01]  /*02c0*/  UISETP.NE.AND UP1, UPT, UR7, URZ, UPT ;  /* 0x000000ff0700728c */ /* 0x000fe2000bf25270 */
[----:B--2---:R-:W-:-:S04]  /*02d0*/  VIMNMX3.U16x2 R28, R30, R32, R28, PT ;  /* 0x000000201e1c720f */ /* 0x004fc8000380021c */
[----:B---3--:R-:W-:-:S04]  /*02e0*/  VIMNMX3.U16x2 R2, R28, R0, R2, PT ;  /* 0x000000001c02720f */ /* 0x008fc80003800202 */
[----:B----4-:R-:W-:-:S04]  /*02f0*/  VIMNMX3.U16x2 R4, R2, R4, R6, PT ;  /* 0x000000040204720f */ /* 0x010fc80003800206 */
[----:B-----5:R-:W-:-:S04]  /*0300*/  VIMNMX3.U16x2 R6, R4, R8, R10, PT ;  /* 0x000000080406720f */ /* 0x020fc8000380020a */
[----:B------:R-:W-:-:S04]  /*0310*/  VIMNMX3.U16x2 R8, R6, R12, R14, PT ;  /* 0x0000000c0608720f */ /* 0x000fc8000380020e */
[----:B------:R-:W-:-:S04]  /*0320*/  VIMNMX3.U16x2 R10, R8, R16, R18, PT ;  /* 0x00000010080a720f */ /* 0x000fc80003800212 */
[----:B------:R-:W-:-:S04]  /*0330*/  VIMNMX3.U16x2 R12, R10, R20, R22, PT ;  /* 0x000000140a0c720f */ /* 0x000fc80003800216 */
[----:B------:R-:W-:-:S04]  /*0340*/  VIMNMX3.U16x2 R12, R12, R24, R26, PT ;  /* 0x000000180c0c720f */ /* 0x000fc8000380021a */
[----:B------:R-:W-:Y:S01]  /*0350*/  PRMT R30, R12, 0x7610, R30 ;  /* 0x000076100c1e7816 */ /* 0x000fe2000000001e */
[----:B------:R-:W-:Y:S06]  /*0360*/  BRA.U UP1, `(.L_x_20) ;  /* 0xfffffffd01787547 */ /* 0x000fec000b83ffff */
.L_x_19:
[----:B------:R-:W-:Y:S05]  /*0370*/  BRA.U !UP0, `(.L_x_18) ;  /* 0x0000000108d07547 */ /* 0x000fea000b800000 */
[----:B------:R-:W-:Y:S02]  /*0380*/  UISETP.GE.U32.AND UP0, UPT, UR6, 0x8, UPT ;  /* 0x000000080600788c */ /* 0x000fe4000bf06070 */
[----:B------:R-:W-:-:S04]  /*0390*/  ULOP3.LUT UR7, UR5, 0x7, URZ, 0xc0, !UPT ;  /* 0x0000000705077892 */ /* 0x000fc8000f8ec0ff */
[----:B------:R-:W-:-:S03]  /*03a0*/  UISETP.NE.AND UP1, UPT, UR7, URZ, UPT ;  /* 0x000000ff0700728c */ /* 0x000fc6000bf25270 */
[----:B------:R-:W-:Y:S08]  /*03b0*/  BRA.U !UP0, `(.L_x_21) ;  /* 0x0000000108487547 */ /* 0x000ff0000b800000 */
[----:B------:R-:W0:Y:S01]  /*03c0*/  LDCU.64 UR10, c[0x0][0x388] ;  /* 0x00007100ff0a77ac */ /* 0x000e220008000a00 */
[----:B------:R-:W-:-:S05]  /*03d0*/  VIADD R0, R5, UR4 ;  /* 0x0000000405007c36 */ /* 0x000fca0008000000 */
[----:B0-----:R-:W-:-:S04]  /*03e0*/  IADD3 R6, P0, PT, R0, UR10, RZ ;  /* 0x0000000a00067c10 */ /* 0x001fc8000ff1e0ff */
[----:B------:R-:W-:-:S05]  /*03f0*/  LEA.HI.X.SX32 R7, R0, UR11, 0x1, P0 ;  /* 0x0000000b00077c11 */ /* 0x000fca00080f0eff */
[----:B------:R-:W2:Y:S04]  /*0400*/  LDG.E.U8 R8, desc[UR8][R6.64] ;  /* 0x0000000806087981 */ /* 0x000ea8000c1e1100 */
[----:B------:R-:W2:Y:S04]  /*0410*/  LDG.E.U8 R10, desc[UR8][R6.64+0x1] ;  /* 0x00000108060a7981 */ /* 0x000ea8000c1e1100 */
[----:B------:R-:W3:Y:S04]  /*0420*/  LDG.E.U8 R12, desc[UR8][R6.64+0x2] ;  /* 0x00000208060c7981 */ /* 0x000ee8000c1e1100 */
[----:B------:R-:W3:Y:S04]  /*0430*/  LDG.E.U8 R14, desc[UR8][R6.64+0x3] ;  /* 0x00000308060e7981 */ /* 0x000ee8000c1e1100 */
[----:B------:R-:W4:Y:S04]  /*0440*/  LDG.E.U8 R4, desc[UR8][R6.64+0x4] ;  /* 0x0000040806047981 */ /* 0x000f28000c1e1100 */
[----:B------:R-:W4:Y:S04]  /*0450*/  LDG.E.U8 R2, desc[UR8][R6.64+0x5] ;  /* 0x0000050806027981 */ /* 0x000f28000c1e1100 */
[----:B------:R-:W5:Y:S04]  /*0460*/  LDG.E.U8 R0, desc[UR8][R6.64+0x6] ;  /* 0x0000060806007981 */ /* 0x000f68000c1e1100 */
[----:B------:R-:W5:Y:S01]  /*0470*/  LDG.E.U8 R16, desc[UR8][R6.64+0x7] ;  /* 0x0000070806107981 */ /* 0x000f62000c1e1100 */
[----:B------:R-:W-:Y:S01]  /*0480*/  UIADD3 UR4, UPT, UPT, UR4, 0x8, URZ ;  /* 0x0000000804047890 */ /* 0x000fe2000fffe0ff */
[----:B--2---:R-:W-:-:S04]  /*0490*/  VIMNMX3.U16x2 R8, R30, R8, R10, PT ;  /* 0x000000081e08720f */ /* 0x004fc8000380020a */
[----:B---3--:R-:W-:-:S04]  /*04a0*/  VIMNMX3.U16x2 R8, R8, R12, R14, PT ;  /* 0x0000000c0808720f */ /* 0x008fc8000380020e */
[----:B----4-:R-:W-:-:S04]  /*04b0*/  VIMNMX3.U16x2 R2, R8, R4, R2, PT ;  /* 0x000000040802720f */ /* 0x010fc80003800202 */
[----:B-----5:R-:W-:-:S04]  /*04c0*/  VIMNMX3.U16x2 R0, R2, R0, R16, PT ;  /* 0x000000000200720f */ /* 0x020fc80003800210 */
[----:B------:R-:W-:-:S07]  /*04d0*/  PRMT R30, R0, 0x7610, R30 ;  /* 0x00007610001e7816 */ /* 0x000fce000000001e */
.L_x_21:
        /* <DEDUP_REMOVED lines=12> */
[----:B------:R-:W3:Y:S01]  /*05a0*/  LDG.E.U8 R8, desc[UR8][R6.64+0x3] ;  /* 0x0000030806087981 */ /* 0x000ee2000c1e1100 */
[----:B------:R-:W-:Y:S01]  /*05b0*/  UIADD3 UR4, UPT, UPT, UR4, 0x4, URZ ;  /* 0x0000000404047890 */ /* 0x000fe2000fffe0ff */
[----:B--2---:R-:W-:-:S04]  /*05c0*/  VIMNMX3.U16x2 R0, R30, R0, R2, PT ;  /* 0x000000001e00720f */ /* 0x004fc80003800202 */
[----:B---3--:R-:W-:-:S04]  /*05d0*/  VIMNMX3.U16x2 R0, R0, R4, R8, PT ;  /* 0x000000040000720f */ /* 0x008fc80003800208 */
[----:B------:R-:W-:-:S07]  /*05e0*/  PRMT R30, R0, 0x7610, R30 ;  /* 0x00007610001e7816 */ /* 0x000fce000000001e */
.L_x_22:
[----:B------:R-:W-:Y:S05]  /*05f0*/  BRA.U !UP1, `(.L_x_18) ;  /* 0x0000000109307547 */ /* 0x000fea000b800000 */
[----:B------:R-:W-:Y:S01]  /*0600*/  VIADD R0, R5, UR4 ;  /* 0x0000000405007c36 */ /* 0x000fe20008000000 */
[----:B------:R-:W0:Y:S01]  /*0610*/  LDCU.64 UR6, c[0x0][0x388] ;  /* 0x00007100ff0677ac */ /* 0x000e220008000a00 */
[----:B------:R-:W-:-:S12]  /*0620*/  UIADD3 UR5, UPT, UPT, -UR5, URZ, URZ ;  /* 0x000000ff05057290 */ /* 0x000fd8000fffe1ff */
.L_x_23:
[----:B0-----:R-:W-:-:S04]  /*0630*/  IADD3 R4, P0, PT, R0, UR6, RZ ;  /* 0x0000000600047c10 */ /* 0x001fc8000ff1e0ff */
[----:B------:R-:W-:-:S05]  /*0640*/  LEA.HI.X.SX32 R5, R0, UR7, 0x1, P0 ;  /* 0x0000000700057c11 */ /* 0x000fca00080f0eff */
[----:B------:R-:W2:Y:S01]  /*0650*/  LDG.E.U8 R4, desc[UR8][R4.64] ;  /* 0x0000000804047981 */ /* 0x000ea2000c1e1100 */
[----:B------:R-:W-:Y:S01]  /*0660*/  UIADD3 UR5, UPT, UPT, UR5, 0x1, URZ ;  /* 0x0000000105057890 */ /* 0x000fe2000fffe0ff */
[----:B------:R-:W-:Y:S01]  /*0670*/  LOP3.LUT R30, R30, 0xff, RZ, 0xc0, !PT ;  /* 0x000000ff1e1e7812 */ /* 0x000fe200078ec0ff */
[----:B------:R-:W-:Y:S02]  /*0680*/  VIADD R0, R0, 0x1 ;  /* 0x0000000100007836 */ /* 0x000fe40000000000 */
[----:B------:R-:W-:Y:S01]  /*0690*/  UISETP.NE.AND UP0, UPT, UR5, URZ, UPT ;  /* 0x000000ff0500728c */ /* 0x000fe2000bf05270 */
[----:B--2---:R-:W-:-:S08]  /*06a0*/  VIMNMX.U16x2 R30, PT, PT, R30, R4, PT ;  /* 0x000000041e1e7248 */ /* 0x004fd00003fe0200 */
[----:B------:R-:W-:Y:S05]  /*06b0*/  BRA.U UP0, `(.L_x_23) ;  /* 0xfffffffd00dc7547 */ /* 0x000fea000b83ffff */
.L_x_18:
[----:B------:R-:W0:Y:S02]  /*06c0*/  LDCU.64 UR4, c[0x0][0x390] ;  /* 0x00007200ff0477ac */ /* 0x000e240008000a00 */
[----:B0-----:R-:W-:-:S04]  /*06d0*/  IADD3 R2, P0, PT, R3, UR4, RZ ;  /* 0x0000000403027c10 */ /* 0x001fc8000ff1e0ff */
[----:B------:R-:W-:-:S05]  /*06e0*/  LEA.HI.X.SX32 R3, R3, UR5, 0x1, P0 ;  /* 0x0000000503037c11 */ /* 0x000fca00080f0eff */
[----:B------:R-:W-:Y:S01]  /*06f0*/  STG.E.U8 desc[UR8][R2.64], R30 ;  /* 0x0000001e02007986 */ /* 0x000fe2000c101108 */
[----:B------:R-:W-:Y:S05]  /*0700*/  EXIT ;  /* 0x000000000000794d */ /* 0x000fea0003800000 */
.L_x_24:
        /* <DEDUP_REMOVED lines=15> */
.L_x_38:


//--------------------- .text._Z34Day_24_2015_CUDA_findGroups_kerneliPhii --------------------------
	.section	.text._Z34Day_24_2015_CUDA_findGroups_kerneliPhii,"ax",@progbits
	.align	128
        .global         _Z34Day_24_2015_CUDA_findGroups_kerneliPhii
        .type           _Z34Day_24_2015_CUDA_findGroups_kerneliPhii,@function
        .size           _Z34Day_24_2015_CUDA_findGroups_kerneliPhii,(.L_x_39 - _Z34Day_24_2015_CUDA_findGroups_kerneliPhii)
        .other          _Z34Day_24_2015_CUDA_findGroups_kerneliPhii,@"STO_CUDA_ENTRY STV_DEFAULT"
_Z34Day_24_2015_CUDA_findGroups_kerneliPhii:
.text._Z34Day_24_2015_CUDA_findGroups_kerneliPhii:
[----:B------:R-:W-:Y:S08]  /*0000*/  LDC R1, c[0x0][0x37c] ;  /* 0x0000df00ff017b82 */ /* 0x000ff00000000800 */
[----:B------:R-:W0:Y:S01]  /*0010*/  LDC R11, c[0x0][0x380] ;  /* 0x0000e000ff0b7b82 */ /* 0x000e220000000800 */
[----:B------:R-:W1:Y:S01]  /*0020*/  S2R R0, SR_CTAID.X ;  /* 0x0000000000007919 */ /* 0x000e620000002500 */
[----:B------:R-:W2:Y:S01]  /*0030*/  LDCU UR4, c[0x0][0x360] ;  /* 0x00006c00ff0477ac */ /* 0x000ea20008000800 */
[----:B------:R-:W3:Y:S01]  /*0040*/  S2R R3, SR_TID.X ;  /* 0x0000000000037919 */ /* 0x000ee20000002100 */
[----:B0-----:R-:W-:-:S13]  /*0050*/  ISETP.GE.AND P0, PT, R11, 0x1, PT ;  /* 0x000000010b00780c */ /* 0x001fda0003f06270 */
[----:B-123--:R-:W-:Y:S05]  /*0060*/  @!P0 EXIT ;  /* 0x000000000000894d */ /* 0x00efea0003800000 */
[----:B------:R-:W0:Y:S01]  /*0070*/  LDCU UR5, c[0x0][0x390] ;  /* 0x00007200ff0577ac */ /* 0x000e220008000800 */
[----:B------:R-:W-:Y:S01]  /*0080*/  IMAD R0, R0, UR4, R3 ;  /* 0x0000000400007c24 */ /* 0x000fe2000f8e0203 */
[----:B------:R-:W1:Y:S03]  /*0090*/  LDCU.64 UR6, c[0x0][0x358] ;  /* 0x00006b00ff0677ac */ /* 0x000e660008000a00 */
[----:B------:R-:W-:Y:S01]  /*00a0*/  IMAD R0, R0, R11, RZ ;  /* 0x0000000b00007224 */ /* 0x000fe200078e02ff */
[----:B0-----:R-:W-:-:S09]  /*00b0*/  UISETP.GE.AND UP0, UPT, UR5, 0x1, UPT ;  /* 0x000000010500788c */ /* 0x001fd2000bf06270 */
[----:B-1----:R-:W-:Y:S05]  /*00c0*/  BRA.U !UP0, `(.L_x_25) ;  /* 0x0000000108a47547 */ /* 0x002fea000b800000 */
[----:B------:R-:W-:-:S05]  /*00d0*/  UMOV UR4, URZ ;  /* 0x000000ff00047c82 */ /* 0x000fca0008000000 */
.L_x_31:
[----:B0-----:R-:W0:Y:S01]  /*00e0*/  LDCU UR5, c[0x0][0x390] ;  /* 0x00007200ff0577ac */ /* 0x001e220008000800 */
[----:B------:R-:W-:Y:S01]  /*00f0*/  VIADD R7, R0, UR4 ;  /* 0x0000000400077c36 */ /* 0x000fe20008000000 */
[----:B------:R-:W-:Y:S01]  /*0100*/  BSSY.RECONVERGENT B0, `(.L_x_26) ;  /* 0x0000017000007945 */ /* 0x000fe20003800200 */
[----:B------:R-:W-:Y:S01]  /*0110*/  IMAD.MOV.U32 R3, RZ, RZ, RZ ;  /* 0x000000ffff037224 */ /* 0x000fe200078e00ff */
[----:B------:R-:W-:Y:S01]  /*0120*/  PRMT R4, RZ, 0x7610, R4 ;  /* 0x00007610ff047816 */ /* 0x000fe20000000004 */
[----:B------:R-:W-:Y:S01]  /*0130*/  IMAD.MOV.U32 R5, RZ, RZ, R7 ;  /* 0x000000ffff057224 */ /* 0x000fe200078e0007 */
[----:B------:R-:W1:Y:S01]  /*0140*/  LDCU UR8, c[0x0][0x394] ;  /* 0x00007280ff0877ac */ /* 0x000e620008000800 */
[----:B0-----:R-:W-:-:S07]  /*0150*/  IMAD.U32 R2, RZ, RZ, UR5 ;  /* 0x00000005ff027e24 */ /* 0x001fce000f8e00ff */
.L_x_30:
[----:B------:R-:W-:Y:S01]  /*0160*/  LOP3.LUT R6, R5, 0x1, RZ, 0xc0, !PT ;  /* 0x0000000105067812 */ /* 0x000fe200078ec0ff */
[----:B------:R-:W-:Y:S01]  /*0170*/  BSSY.RELIABLE B1, `(.L_x_27) ;  /* 0x000000b000017945 */ /* 0x000fe20003800100 */
[----:B------:R-:W-:Y:S02]  /*0180*/  VIADD R8, R2, 0xffffffff ;  /* 0xffffffff02087836 */ /* 0x000fe40000000000 */
[----:B------:R-:W-:-:S13]  /*0190*/  ISETP.NE.U32.AND P0, PT, R6, 0x1, PT ;  /* 0x000000010600780c */ /* 0x000fda0003f05070 */
[----:B------:R-:W-:Y:S05]  /*01a0*/  @P0 BRA `(.L_x_28) ;  /* 0x00000000001c0947 */ /* 0x000fea0003800000 */
[----:B------:R-:W-:Y:S02]  /*01b0*/  IMAD.SHL.U32 R6, R8, 0x4, RZ ;  /* 0x0000000408067824 */ /* 0x000fe400078e00ff */
[----:B------:R-:W-:-:S04]  /*01c0*/  VIADD R4, R4, 0x1 ;  /* 0x0000000104047836 */ /* 0x000fc80000000000 */
[----:B------:R-:W0:Y:S02]  /*01d0*/  LDC R6, c[0x3][R6] ;  /* 0x00c0000006067b82 */ /* 0x000e240000000800 */
[----:B0-----:R-:W-:-:S05]  /*01e0*/  IMAD.IADD R3, R3, 0x1, R6 ;  /* 0x0000000103037824 */ /* 0x001fca00078e0206 */
[----:B-1----:R-:W-:-:S13]  /*01f0*/  ISETP.GT.AND P0, PT, R3, UR8, PT ;  /* 0x0000000803007c0c */ /* 0x002fda000bf04270 */
[----:B------:R-:W-:Y:S05]  /*0200*/  @P0 BREAK.RELIABLE B1 ;  /* 0x0000000000010942 */ /* 0x000fea0003800100 */
[----:B------:R-:W-:Y:S05]  /*0210*/  @P0 BRA `(.L_x_29) ;  /* 0x0000000000140947 */ /* 0x000fea0003800000 */
.L_x_28:
[----:B-1----:R-:W-:Y:S05]  /*0220*/  BSYNC.RELIABLE B1 ;  /* 0x0000000000017941 */ /* 0x002fea0003800100 */
.L_x_27:
[----:B------:R-:W-:Y:S01]  /*0230*/  ISETP.GT.AND P0, PT, R2, 0x1, PT ;  /* 0x000000010200780c */ /* 0x000fe20003f04270 */
[----:B------:R-:W-:Y:S01]  /*0240*/  IMAD.MOV.U32 R2, RZ, RZ, R8 ;  /* 0x000000ffff027224 */ /* 0x000fe200078e0008 */
[----:B------:R-:W-:-:S11]  /*0250*/  SHF.R.S32.HI R5, RZ, 0x1, R5 ;  /* 0x00000001ff057819 */ /* 0x000fd60000011405 */
[----:B------:R-:W-:Y:S05]  /*0260*/  @P0 BRA `(.L_x_30) ;  /* 0xfffffffc00bc0947 */ /* 0x000fea000383ffff */
.L_x_29:
[----:B------:R-:W-:Y:S05]  /*0270*/  BSYNC.RECONVERGENT B0 ;  /* 0x0000000000007941 */ /* 0x000fea0003800200 */
.L_x_26:
[----:B------:R-:W-:Y:S05]  /*0280*/  WARPSYNC.ALL ;  /* 0x0000000000007948 */ /* 0x000fea0003800000 */
[----:B------:R-:W0:Y:S01]  /*0290*/  LDCU UR5, c[0x0][0x394] ;  /* 0x00007280ff0577ac */ /* 0x000e220008000800 */
[----:B------:R-:W1:Y:S01]  /*02a0*/  LDC R6, c[0x0][0x380] ;  /* 0x0000e000ff067b82 */ /* 0x000e620000000800 */
[----:B------:R-:W2:Y:S01]  /*02b0*/  LDCU.64 UR10, c[0x0][0x388] ;  /* 0x00007100ff0a77ac */ /* 0x000ea20008000a00 */
[----:B0-----:R-:W-:Y:S01]  /*02c0*/  ISETP.NE.AND P0, PT, R3, UR5, PT ;  /* 0x0000000503007c0c */ /* 0x001fe2000bf05270 */
[----:B------:R-:W-:-:S03]  /*02d0*/  UIADD3 UR5, UPT, UPT, UR4, 0x1, URZ ;  /* 0x0000000104057890 */ /* 0x000fc6000fffe0ff */
[----:B------:R-:W-:Y:S02]  /*02e0*/  SEL R5, R4, 0xffff, !P0 ;  /* 0x0000ffff04057807 */ /* 0x000fe40004000000 */
[C---:B--2---:R-:W-:Y:S02]  /*02f0*/  IADD3 R2, P1, PT, R7.reuse, UR10, RZ ;  /* 0x0000000a07027c10 */ /* 0x044fe4000ff3e0ff */
[----:B-1----:R-:W-:Y:S02]  /*0300*/  ISETP.NE.AND P0, PT, R6, UR5, PT ;  /* 0x0000000506007c0c */ /* 0x002fe4000bf05270 */
[----:B------:R-:W-:-:S05]  /*0310*/  LEA.HI.X.SX32 R3, R7, UR11, 0x1, P1 ;  /* 0x0000000b07037c11 */ /* 0x000fca00088f0eff */
[----:B------:R0:W-:Y:S06]  /*0320*/  STG.E.U8 desc[UR6][R2.64], R5 ;  /* 0x0000000502007986 */ /* 0x0001ec000c101106 */
[----:B------:R-:W-:Y:S05]  /*0330*/  @!P0 EXIT ;  /* 0x000000000000894d */ /* 0x000fea0003800000 */
[----:B------:R-:W-:Y:S01]  /*0340*/  UMOV UR4, UR5 ;  /* 0x0000000500047c82 */ /* 0x000fe20008000000 */
[----:B------:R-:W-:Y:S05]  /*0350*/  BRA `(.L_x_31) ;  /* 0xfffffffc00607947 */ /* 0x000fea000383ffff */
.L_x_25:
[----:B------:R-:W0:Y:S01]  /*0360*/  LDCU UR4, c[0x0][0x394] ;  /* 0x00007280ff0477ac */ /* 0x000e220008000800 */
[C---:B------:R-:W-:Y:S01]  /*0370*/  ISETP.GE.U32.AND P2, PT, R11.reuse, 0x8, PT ;  /* 0x000000080b00780c */ /* 0x040fe20003f46070 */
[----:B------:R-:W-:Y:S01]  /*0380*/  IMAD.MOV.U32 R7, RZ, RZ, RZ ;  /* 0x000000ffff077224 */ /* 0x000fe200078e00ff */
[----:B------:R-:W-:-:S04]  /*0390*/  LOP3.LUT R8, R11, 0x7, RZ, 0xc0, !PT ;  /* 0x000000070b087812 */ /* 0x000fc800078ec0ff */
[----:B------:R-:W-:Y:S02]  /*03a0*/  ISETP.NE.AND P0, PT, R8, RZ, PT ;  /* 0x000000ff0800720c */ /* 0x000fe40003f05270 */
[----:B0-----:R-:W-:-:S04]  /*03b0*/  ISETP.NE.AND P1, PT, RZ, UR4, PT ;  /* 0x00000004ff007c0c */ /* 0x001fc8000bf25270 */
[----:B------:R-:W-:Y:S01]  /*03c0*/  SEL R5, RZ, 0xffffffff, !P1 ;  /* 0xffffffffff057807 */ /* 0x000fe20004800000 */
[----:B------:R-:W-:Y:S08]  /*03d0*/  @!P2 BRA `(.L_x_32) ;  /* 0x00000000004ca947 */ /* 0x000ff00003800000 */
[----:B------:R-:W0:Y:S01]  /*03e0*/  LDC.64 R12, c[0x0][0x388] ;  /* 0x0000e200ff0c7b82 */ /* 0x000e220000000a00 */
[----:B------:R-:W-:Y:S01]  /*03f0*/  LOP3.LUT R7, R11, 0x7ffffff8, RZ, 0xc0, !PT ;  /* 0x7ffffff80b077812 */ /* 0x000fe200078ec0ff */
[----:B------:R-:W-:-:S04]  /*0400*/  IMAD.MOV.U32 R9, RZ, RZ, R0 ;  /* 0x000000ffff097224 */ /* 0x000fc800078e0000 */
[----:B------:R-:W-:-:S07]  /*0410*/  IMAD.MOV R4, RZ, RZ, -R7 ;  /* 0x000000ffff047224 */ /* 0x000fce00078e0a07 */
.L_x_33:
[----:B------:R-:W-:Y:S01]  /*0420*/  SHF.R.S32.HI R6, RZ, 0x1f, R9 ;  /* 0x0000001fff067819 */ /* 0x000fe20000011409 */
[----:B------:R-:W-:Y:S01]  /*0430*/  VIADD R4, R4, 0x8 ;  /* 0x0000000804047836 */ /* 0x000fe20000000000 */
[C---:B01----:R-:W-:Y:S01]  /*0440*/  IADD3 R2, P1, P2, R9.reuse, 0x3, R12 ;  /* 0x0000000309027810 */ /* 0x043fe20007a3e00c */
[----:B------:R-:W-:-:S03]  /*0450*/  VIADD R9, R9, 0x8 ;  /* 0x0000000809097836 */ /* 0x000fc60000000000 */
[----:B------:R-:W-:Y:S02]  /*0460*/  IADD3.X R3, PT, PT, R6, R13, RZ, P1, P2 ;  /* 0x0000000d06037210 */ /* 0x000fe40000fe44ff */
[----:B------:R-:W-:-:S03]  /*0470*/  ISETP.NE.AND P1, PT, R4, RZ, PT ;  /* 0x000000ff0400720c */ /* 0x000fc60003f25270 */
[----:B------:R1:W-:Y:S04]  /*0480*/  STG.E.U8 desc[UR6][R2.64+-0x3], R5 ;  /* 0xfffffd0502007986 */ /* 0x0003e8000c101106 */
[----:B------:R1:W-:Y:S04]  /*0490*/  STG.E.U8 desc[UR6][R2.64+-0x2], R5 ;  /* 0xfffffe0502007986 */ /* 0x0003e8000c101106 */
[----:B------:R1:W-:Y:S04]  /*04a0*/  STG.E.U8 desc[UR6][R2.64+-0x1], R5 ;  /* 0xffffff0502007986 */ /* 0x0003e8000c101106 */
[----:B------:R1:W-:Y:S04]  /*04b0*/  STG.E.U8 desc[UR6][R2.64], R5 ;  /* 0x0000000502007986 */ /* 0x0003e8000c101106 */
[----:B------:R1:W-:Y:S04]  /*04c0*/  STG.E.U8 desc[UR6][R2.64+0x1], R5 ;  /* 0x0000010502007986 */ /* 0x0003e8000c101106 */
[----:B------:R1:W-:Y:S04]  /*04d0*/  STG.E.U8 desc[UR6][R2.64+0x2], R5 ;  /* 0x0000020502007986 */ /* 0x0003e8000c101106 */
[----:B------:R1:W-:Y:S04]  /*04e0*/  STG.E.U8 desc[UR6][R2.64+0x3], R5 ;  /* 0x0000030502007986 */ /* 0x0003e8000c101106 */
[----:B------:R1:W-:Y:S01]  /*04f0*/  STG.E.U8 desc[UR6][R2.64+0x4], R5 ;  /* 0x0000040502007986 */ /* 0x0003e2000c101106 */
[----:B------:R-:W-:Y:S05]  /*0500*/  @P1 BRA `(.L_x_33) ;  /* 0xfffffffc00c41947 */ /* 0x000fea000383ffff */
.L_x_32:
[----:B------:R-:W-:Y:S05]  /*0510*/  @!P0 EXIT ;  /* 0x000000000000894d */ /* 0x000fea0003800000 */
[----:B------:R-:W-:Y:S02]  /*0520*/  ISETP.GE.U32.AND P0, PT, R8, 0x4, PT ;  /* 0x000000040800780c */ /* 0x000fe40003f06070 */
[----:B------:R-:W-:-:S04]  /*0530*/  LOP3.LUT R4, R11, 0x3, RZ, 0xc0, !PT ;  /* 0x000000030b047812 */ /* 0x000fc800078ec0ff */
[----:B------:R-:W-:-:S07]  /*0540*/  ISETP.NE.AND P1, PT, R4, RZ, PT ;  /* 0x000000ff0400720c */ /* 0x000fce0003f25270 */
[----:B------:R-:W-:Y:S06]  /*0550*/  @!P0 BRA `(.L_x_34) ;  /* 0x0000000000248947 */ /* 0x000fec0003800000 */
[----:B------:R-:W0:Y:S01]  /*0560*/  LDCU.64 UR4, c[0x0][0x388] ;  /* 0x00007100ff0477ac */ /* 0x000e220008000a00 */
[----:B-1----:R-:W-:Y:S02]  /*0570*/  IMAD.IADD R3, R0, 0x1, R7 ;  /* 0x0000000100037824 */ /* 0x002fe400078e0207 */
[----:B------:R-:W-:-:S03]  /*0580*/  VIADD R7, R7, 0x4 ;  /* 0x0000000407077836 */ /* 0x000fc60000000000 */
[----:B0-----:R-:W-:-:S04]  /*0590*/  IADD3 R2, P0, PT, R3, UR4, RZ ;  /* 0x0000000403027c10 */ /* 0x001fc8000ff1e0ff */
[----:B------:R-:W-:-:S05]  /*05a0*/  LEA.HI.X.SX32 R3, R3, UR5, 0x1, P0 ;  /* 0x0000000503037c11 */ /* 0x000fca00080f0eff */
[----:B------:R0:W-:Y:S04]  /*05b0*/  STG.E.U8 desc[UR6][R2.64], R5 ;  /* 0x0000000502007986 */ /* 0x0001e8000c101106 */
[----:B------:R0:W-:Y:S04]  /*05c0*/  STG.E.U8 desc[UR6][R2.64+0x1], R5 ;  /* 0x0000010502007986 */ /* 0x0001e8000c101106 */
[----:B------:R0:W-:Y:S04]  /*05d0*/  STG.E.U8 desc[UR6][R2.64+0x2], R5 ;  /* 0x0000020502007986 */ /* 0x0001e8000c101106 */
[----:B------:R0:W-:Y:S02]  /*05e0*/  STG.E.U8 desc[UR6][R2.64+0x3], R5 ;  /* 0x0000030502007986 */ /* 0x0001e4000c101106 */
.L_x_34:
[----:B------:R-:W-:Y:S05]  /*05f0*/  @!P1 EXIT ;  /* 0x000000000000994d */ /* 0x000fea0003800000 */
[----:B------:R-:W-:Y:S02]  /*0600*/  ISETP.NE.AND P0, PT, R4, 0x1, PT ;  /* 0x000000010400780c */ /* 0x000fe40003f05270 */
[----:B01----:R-:W-:-:S04]  /*0610*/  LOP3.LUT R2, R11, 0x1, RZ, 0xc0, !PT ;  /* 0x000000010b027812 */ /* 0x003fc800078ec0ff */
[----:B------:R-:W-:-:S07]  /*0620*/  ISETP.NE.U32.AND P1, PT, R2, 0x1, PT ;  /* 0x000000010200780c */ /* 0x000fce0003f25070 */
[----:B------:R-:W-:Y:S06]  /*0630*/  @!P0 BRA `(.L_x_35) ;  /* 0x00000000001c8947 */ /* 0x000fec0003800000 */
[----:B------:R-:W0:Y:S01]  /*0640*/  LDCU.64 UR4, c[0x0][0x388] ;  /* 0x00007100ff0477ac */ /* 0x000e220008000a00 */
[----:B------:R-:W-:Y:S02]  /*0650*/  IMAD.IADD R3, R0, 0x1, R7 ;  /* 0x0000000100037824 */ /* 0x000fe400078e0207 */
[----:B------:R-:W-:-:S03]  /*0660*/  VIADD R7, R7, 0x2 ;  /* 0x0000000207077836 */ /* 0x000fc60000000000 */
[----:B0-----:R-:W-:-:S04]  /*0670*/  IADD3 R2, P0, PT, R3, UR4, RZ ;  /* 0x0000000403027c10 */ /* 0x001fc8000ff1e0ff */
[----:B------:R-:W-:-:S05]  /*0680*/  LEA.HI.X.SX32 R3, R3, UR5, 0x1, P0 ;  /* 0x0000000503037c11 */ /* 0x000fca00080f0eff */
[----:B------:R0:W-:Y:S04]  /*0690*/  STG.E.U8 desc[UR6][R2.64], R5 ;  /* 0x0000000502007986 */ /* 0x0001e8000c101106 */
[----:B------:R0:W-:Y:S02]  /*06a0*/  STG.E.U8 desc[UR6][R2.64+0x1], R5 ;  /* 0x0000010502007986 */ /* 0x0001e4000c101106 */
.L_x_35:
[----:B------:R-:W-:Y:S05]  /*06b0*/  @P1 EXIT ;  /* 0x000000000000194d */ /* 0x000fea0003800000 */
[----:B------:R-:W0:Y:S01]  /*06c0*/  LDCU.64 UR4, c[0x0][0x388] ;  /* 0x00007100ff0477ac */ /* 0x000e220008000a00 */
[----:B------:R-:W-:-:S05]  /*06d0*/  IMAD.IADD R0, R0, 0x1, R7 ;  /* 0x0000000100007824 */ /* 0x000fca00078e0207 */
[----:B0-----:R-:W-:-:S04]  /*06e0*/  IADD3 R2, P0, PT, R0, UR4, RZ ;  /* 0x0000000400027c10 */ /* 0x001fc8000ff1e0ff */
[----:B------:R-:W-:-:S05]  /*06f0*/  LEA.HI.X.SX32 R3, R0, UR5, 0x1, P0 ;  /* 0x0000000500037c11 */ /* 0x000fca00080f0eff */
[----:B------:R-:W-:Y:S01]  /*0700*/  STG.E.U8 desc[UR6][R2.64], R5 ;  /* 0x0000000502007986 */ /* 0x000fe2000c101106 */
[----:B------:R-:W-:Y:S05]  /*0710*/  EXIT ;  /* 0x000000000000794d */ /* 0x000fea0003800000 */
.L_x_36:
        /* <DEDUP_REMOVED lines=14> */
.L_x_39:


//--------------------- .nv.shared.reserved.0     --------------------------
	.section	.nv.shared.reserved.0,"aw",@nobits
	.weak		__nv_reservedSMEM_offset_0_alias
	.size		__nv_reservedSMEM_offset_0_alias, 0, 64
	.other		__nv_reservedSMEM_offset_0_alias,@"STO_CUDA_RESERVED_SHARED STV_DEFAULT"
__nv_reservedSMEM_offset_0_alias:
	.zero		0
	.zero		64


//--------------------- .nv.constant0._Z33Day_24_2015_CUDA_findQEMin_kerneliPhPxih --------------------------
	.section	.nv.constant0._Z33Day_24_2015_CUDA_findQEMin_kerneliPhPxih,"a",@progbits
	.sectionflags	@""
	.align	4
.nv.constant0._Z33Day_24_2015_CUDA_findQEMin_kerneliPhPxih:
	.zero		925


//--------------------- .nv.constant0._Z37Day_24_2015_CUDA_findGroupsMin_kerneliPhS_ --------------------------
	.section	.nv.constant0._Z37Day_24_2015_CUDA_findGroupsMin_kerneliPhS_,"a",@progbits
	.sectionflags	@""
	.align	4
.nv.constant0._Z37Day_24_2015_CUDA_findGroupsMin_kerneliPhS_:
	.zero		920


//--------------------- .nv.constant0._Z34Day_24_2015_CUDA_findGroups_kerneliPhii --------------------------
	.section	.nv.constant0._Z34Day_24_2015_CUDA_findGroups_kerneliPhii,"a",@progbits
	.sectionflags	@""
	.align	4
.nv.constant0._Z34Day_24_2015_CUDA_findGroups_kerneliPhii:
	.zero		920


//--------------------- SYMBOLS --------------------------

	.type		.nv.reservedSmem.offset0,@object
	.size		.nv.reservedSmem.offset0,0x4
